//
// Generated by NVIDIA NVVM Compiler
//
// Compiler Build ID: CL-36424714
// Cuda compilation tools, release 13.0, V13.0.88
// Based on NVVM 20.0.0
//

.version 9.0
.target sm_100
.address_size 64

	// .globl	_Z19convolution2D_naiveILi3EEvPKfPfS1_ii
// _ZZ19convolution2D_tiledILi3EEvPKfPfS1_iiE4tile has been demoted
// _ZZ19convolution2D_tiledILi5EEvPKfPfS1_iiE4tile has been demoted
// _ZZ19convolution2D_tiledILi7EEvPKfPfS1_iiE4tile has been demoted

.visible .entry _Z19convolution2D_naiveILi3EEvPKfPfS1_ii(
	.param .u64 .ptr .align 1 _Z19convolution2D_naiveILi3EEvPKfPfS1_ii_param_0,
	.param .u64 .ptr .align 1 _Z19convolution2D_naiveILi3EEvPKfPfS1_ii_param_1,
	.param .u64 .ptr .align 1 _Z19convolution2D_naiveILi3EEvPKfPfS1_ii_param_2,
	.param .u32 _Z19convolution2D_naiveILi3EEvPKfPfS1_ii_param_3,
	.param .u32 _Z19convolution2D_naiveILi3EEvPKfPfS1_ii_param_4
)
{
	.reg .pred 	%p<4>;
	.reg .b32 	%r<41>;
	.reg .b32 	%f<28>;
	.reg .b64 	%rd<27>;

	ld.param.u64 	%rd1, [_Z19convolution2D_naiveILi3EEvPKfPfS1_ii_param_0];
	ld.param.u64 	%rd2, [_Z19convolution2D_naiveILi3EEvPKfPfS1_ii_param_1];
	ld.param.u64 	%rd3, [_Z19convolution2D_naiveILi3EEvPKfPfS1_ii_param_2];
	ld.param.u32 	%r3, [_Z19convolution2D_naiveILi3EEvPKfPfS1_ii_param_3];
	ld.param.u32 	%r5, [_Z19convolution2D_naiveILi3EEvPKfPfS1_ii_param_4];
	mov.u32 	%r6, %ctaid.x;
	mov.u32 	%r7, %ntid.x;
	mov.u32 	%r8, %tid.x;
	mad.lo.s32 	%r1, %r6, %r7, %r8;
	mov.u32 	%r9, %ctaid.y;
	mov.u32 	%r10, %ntid.y;
	mov.u32 	%r11, %tid.y;
	mad.lo.s32 	%r12, %r9, %r10, %r11;
	setp.ge.s32 	%p1, %r1, %r3;
	setp.ge.s32 	%p2, %r12, %r5;
	or.pred  	%p3, %p1, %p2;
	@%p3 bra 	$L__BB0_2;
	cvta.to.global.u64 	%rd4, %rd2;
	cvta.to.global.u64 	%rd5, %rd1;
	cvta.to.global.u64 	%rd6, %rd3;
	max.s32 	%r13, %r1, 1;
	max.u32 	%r14, %r12, 1;
	add.s32 	%r15, %r14, -1;
	mad.lo.s32 	%r16, %r15, %r3, -1;
	add.s32 	%r17, %r16, %r13;
	mul.wide.s32 	%rd7, %r17, 4;
	add.s64 	%rd8, %rd5, %rd7;
	ld.global.nc.f32 	%f1, [%rd8];
	ld.global.nc.f32 	%f2, [%rd6];
	fma.rn.f32 	%f3, %f1, %f2, 0f00000000;
	add.s32 	%r18, %r1, 1;
	min.s32 	%r19, %r3, %r18;
	max.s32 	%r20, %r19, 1;
	add.s32 	%r21, %r16, %r20;
	mul.wide.s32 	%rd9, %r21, 4;
	add.s64 	%rd10, %rd5, %rd9;
	ld.global.nc.f32 	%f4, [%rd10];
	ld.global.nc.f32 	%f5, [%rd6+4];
	fma.rn.f32 	%f6, %f4, %f5, %f3;
	add.s32 	%r22, %r1, 2;
	min.s32 	%r23, %r3, %r22;
	max.s32 	%r24, %r23, 1;
	add.s32 	%r25, %r16, %r24;
	mul.wide.s32 	%rd11, %r25, 4;
	add.s64 	%rd12, %rd5, %rd11;
	ld.global.nc.f32 	%f7, [%rd12];
	ld.global.nc.f32 	%f8, [%rd6+8];
	fma.rn.f32 	%f9, %f7, %f8, %f6;
	add.s32 	%r26, %r12, 1;
	min.u32 	%r27, %r5, %r26;
	add.s32 	%r28, %r27, -1;
	mad.lo.s32 	%r29, %r28, %r3, -1;
	add.s32 	%r30, %r29, %r13;
	mul.wide.s32 	%rd13, %r30, 4;
	add.s64 	%rd14, %rd5, %rd13;
	ld.global.nc.f32 	%f10, [%rd14];
	ld.global.nc.f32 	%f11, [%rd6+12];
	fma.rn.f32 	%f12, %f10, %f11, %f9;
	add.s32 	%r31, %r29, %r20;
	mul.wide.s32 	%rd15, %r31, 4;
	add.s64 	%rd16, %rd5, %rd15;
	ld.global.nc.f32 	%f13, [%rd16];
	ld.global.nc.f32 	%f14, [%rd6+16];
	fma.rn.f32 	%f15, %f13, %f14, %f12;
	add.s32 	%r32, %r29, %r24;
	mul.wide.s32 	%rd17, %r32, 4;
	add.s64 	%rd18, %rd5, %rd17;
	ld.global.nc.f32 	%f16, [%rd18];
	ld.global.nc.f32 	%f17, [%rd6+20];
	fma.rn.f32 	%f18, %f16, %f17, %f15;
	add.s32 	%r33, %r12, 2;
	min.u32 	%r34, %r5, %r33;
	add.s32 	%r35, %r34, -1;
	mad.lo.s32 	%r36, %r35, %r3, -1;
	add.s32 	%r37, %r36, %r13;
	mul.wide.s32 	%rd19, %r37, 4;
	add.s64 	%rd20, %rd5, %rd19;
	ld.global.nc.f32 	%f19, [%rd20];
	ld.global.nc.f32 	%f20, [%rd6+24];
	fma.rn.f32 	%f21, %f19, %f20, %f18;
	add.s32 	%r38, %r36, %r20;
	mul.wide.s32 	%rd21, %r38, 4;
	add.s64 	%rd22, %rd5, %rd21;
	ld.global.nc.f32 	%f22, [%rd22];
	ld.global.nc.f32 	%f23, [%rd6+28];
	fma.rn.f32 	%f24, %f22, %f23, %f21;
	add.s32 	%r39, %r36, %r24;
	mul.wide.s32 	%rd23, %r39, 4;
	add.s64 	%rd24, %rd5, %rd23;
	ld.global.nc.f32 	%f25, [%rd24];
	ld.global.nc.f32 	%f26, [%rd6+32];
	fma.rn.f32 	%f27, %f25, %f26, %f24;
	mad.lo.s32 	%r40, %r3, %r12, %r1;
	mul.wide.s32 	%rd25, %r40, 4;
	add.s64 	%rd26, %rd4, %rd25;
	st.global.f32 	[%rd26], %f27;
$L__BB0_2:
	ret;

}
	// .globl	_Z19convolution2D_tiledILi3EEvPKfPfS1_ii
.visible .entry _Z19convolution2D_tiledILi3EEvPKfPfS1_ii(
	.param .u64 .ptr .align 1 _Z19convolution2D_tiledILi3EEvPKfPfS1_ii_param_0,
	.param .u64 .ptr .align 1 _Z19convolution2D_tiledILi3EEvPKfPfS1_ii_param_1,
	.param .u64 .ptr .align 1 _Z19convolution2D_tiledILi3EEvPKfPfS1_ii_param_2,
	.param .u32 _Z19convolution2D_tiledILi3EEvPKfPfS1_ii_param_3,
	.param .u32 _Z19convolution2D_tiledILi3EEvPKfPfS1_ii_param_4
)
{
	.reg .pred 	%p<12>;
	.reg .b32 	%r<45>;
	.reg .b32 	%f<32>;
	.reg .b64 	%rd<17>;
	// demoted variable
	.shared .align 4 .b8 _ZZ19convolution2D_tiledILi3EEvPKfPfS1_iiE4tile[1296];
	ld.param.u64 	%rd4, [_Z19convolution2D_tiledILi3EEvPKfPfS1_ii_param_0];
	ld.param.u64 	%rd2, [_Z19convolution2D_tiledILi3EEvPKfPfS1_ii_param_1];
	ld.param.u64 	%rd3, [_Z19convolution2D_tiledILi3EEvPKfPfS1_ii_param_2];
	ld.param.u32 	%r11, [_Z19convolution2D_tiledILi3EEvPKfPfS1_ii_param_3];
	ld.param.u32 	%r12, [_Z19convolution2D_tiledILi3EEvPKfPfS1_ii_param_4];
	cvta.to.global.u64 	%rd1, %rd4;
	mov.u32 	%r13, %ctaid.x;
	shl.b32 	%r14, %r13, 4;
	mov.u32 	%r1, %tid.x;
	add.s32 	%r2, %r14, %r1;
	mov.u32 	%r15, %ctaid.y;
	shl.b32 	%r16, %r15, 4;
	mov.u32 	%r17, %tid.y;
	add.s32 	%r4, %r16, %r17;
	add.s32 	%r5, %r2, -1;
	add.s32 	%r18, %r4, -1;
	add.s32 	%r6, %r11, -1;
	add.s32 	%r7, %r12, -1;
	min.s32 	%r19, %r7, %r18;
	max.s32 	%r20, %r19, 0;
	mul.lo.s32 	%r8, %r20, %r11;
	mov.u32 	%r21, _ZZ19convolution2D_tiledILi3EEvPKfPfS1_iiE4tile;
	mad.lo.s32 	%r22, %r17, 72, %r21;
	max.u32 	%r23, %r1, %r17;
	setp.gt.u32 	%p1, %r23, 17;
	shl.b32 	%r24, %r1, 2;
	add.s32 	%r9, %r22, %r24;
	@%p1 bra 	$L__BB1_2;
	min.s32 	%r25, %r6, %r5;
	max.s32 	%r26, %r25, 0;
	add.s32 	%r27, %r26, %r8;
	mul.wide.s32 	%rd5, %r27, 4;
	add.s64 	%rd6, %rd1, %rd5;
	ld.global.nc.f32 	%f1, [%rd6];
	st.shared.f32 	[%r9], %f1;
$L__BB1_2:
	setp.gt.u32 	%p2, %r17, 17;
	setp.gt.u32 	%p3, %r1, 1;
	or.pred  	%p4, %p3, %p2;
	@%p4 bra 	$L__BB1_4;
	add.s32 	%r28, %r2, 15;
	min.s32 	%r29, %r6, %r28;
	max.s32 	%r30, %r29, 0;
	add.s32 	%r31, %r30, %r8;
	mul.wide.s32 	%rd7, %r31, 4;
	add.s64 	%rd8, %rd1, %rd7;
	ld.global.nc.f32 	%f2, [%rd8];
	st.shared.f32 	[%r9+64], %f2;
$L__BB1_4:
	setp.gt.u32 	%p5, %r1, 17;
	add.s32 	%r32, %r4, 15;
	min.s32 	%r33, %r7, %r32;
	max.s32 	%r34, %r33, 0;
	mul.lo.s32 	%r10, %r34, %r11;
	setp.gt.u32 	%p6, %r17, 1;
	or.pred  	%p7, %p5, %p6;
	@%p7 bra 	$L__BB1_6;
	min.s32 	%r35, %r6, %r5;
	max.s32 	%r36, %r35, 0;
	add.s32 	%r37, %r36, %r10;
	mul.wide.s32 	%rd9, %r37, 4;
	add.s64 	%rd10, %rd1, %rd9;
	ld.global.nc.f32 	%f3, [%rd10];
	st.shared.f32 	[%r9+1152], %f3;
$L__BB1_6:
	or.b32  	%r38, %r1, %r17;
	and.b32  	%r39, %r38, 1022;
	setp.ne.s32 	%p8, %r39, 0;
	@%p8 bra 	$L__BB1_8;
	add.s32 	%r40, %r2, 15;
	min.s32 	%r41, %r6, %r40;
	max.s32 	%r42, %r41, 0;
	add.s32 	%r43, %r42, %r10;
	mul.wide.s32 	%rd11, %r43, 4;
	add.s64 	%rd12, %rd1, %rd11;
	ld.global.nc.f32 	%f4, [%rd12];
	st.shared.f32 	[%r9+1216], %f4;
$L__BB1_8:
	bar.sync 	0;
	setp.ge.s32 	%p9, %r2, %r11;
	setp.ge.s32 	%p10, %r4, %r12;
	or.pred  	%p11, %p9, %p10;
	@%p11 bra 	$L__BB1_10;
	cvta.to.global.u64 	%rd13, %rd3;
	ld.shared.f32 	%f5, [%r9];
	ld.global.nc.f32 	%f6, [%rd13];
	fma.rn.f32 	%f7, %f5, %f6, 0f00000000;
	ld.shared.f32 	%f8, [%r9+4];
	ld.global.nc.f32 	%f9, [%rd13+4];
	fma.rn.f32 	%f10, %f8, %f9, %f7;
	ld.shared.f32 	%f11, [%r9+8];
	ld.global.nc.f32 	%f12, [%rd13+8];
	fma.rn.f32 	%f13, %f11, %f12, %f10;
	ld.shared.f32 	%f14, [%r9+72];
	ld.global.nc.f32 	%f15, [%rd13+12];
	fma.rn.f32 	%f16, %f14, %f15, %f13;
	ld.shared.f32 	%f17, [%r9+76];
	ld.global.nc.f32 	%f18, [%rd13+16];
	fma.rn.f32 	%f19, %f17, %f18, %f16;
	ld.shared.f32 	%f20, [%r9+80];
	ld.global.nc.f32 	%f21, [%rd13+20];
	fma.rn.f32 	%f22, %f20, %f21, %f19;
	ld.shared.f32 	%f23, [%r9+144];
	ld.global.nc.f32 	%f24, [%rd13+24];
	fma.rn.f32 	%f25, %f23, %f24, %f22;
	ld.shared.f32 	%f26, [%r9+148];
	ld.global.nc.f32 	%f27, [%rd13+28];
	fma.rn.f32 	%f28, %f26, %f27, %f25;
	ld.shared.f32 	%f29, [%r9+152];
	ld.global.nc.f32 	%f30, [%rd13+32];
	fma.rn.f32 	%f31, %f29, %f30, %f28;
	mad.lo.s32 	%r44, %r11, %r4, %r2;
	cvta.to.global.u64 	%rd14, %rd2;
	mul.wide.s32 	%rd15, %r44, 4;
	add.s64 	%rd16, %rd14, %rd15;
	st.global.f32 	[%rd16], %f31;
$L__BB1_10:
	ret;

}
	// .globl	_Z19convolution2D_naiveILi5EEvPKfPfS1_ii
.visible .entry _Z19convolution2D_naiveILi5EEvPKfPfS1_ii(
	.param .u64 .ptr .align 1 _Z19convolution2D_naiveILi5EEvPKfPfS1_ii_param_0,
	.param .u64 .ptr .align 1 _Z19convolution2D_naiveILi5EEvPKfPfS1_ii_param_1,
	.param .u64 .ptr .align 1 _Z19convolution2D_naiveILi5EEvPKfPfS1_ii_param_2,
	.param .u32 _Z19convolution2D_naiveILi5EEvPKfPfS1_ii_param_3,
	.param .u32 _Z19convolution2D_naiveILi5EEvPKfPfS1_ii_param_4
)
{
	.reg .pred 	%p<4>;
	.reg .b32 	%r<70>;
	.reg .b32 	%f<76>;
	.reg .b64 	%rd<59>;

	ld.param.u64 	%rd1, [_Z19convolution2D_naiveILi5EEvPKfPfS1_ii_param_0];
	ld.param.u64 	%rd2, [_Z19convolution2D_naiveILi5EEvPKfPfS1_ii_param_1];
	ld.param.u64 	%rd3, [_Z19convolution2D_naiveILi5EEvPKfPfS1_ii_param_2];
	ld.param.u32 	%r3, [_Z19convolution2D_naiveILi5EEvPKfPfS1_ii_param_3];
	ld.param.u32 	%r5, [_Z19convolution2D_naiveILi5EEvPKfPfS1_ii_param_4];
	mov.u32 	%r6, %ctaid.x;
	mov.u32 	%r7, %ntid.x;
	mov.u32 	%r8, %tid.x;
	mad.lo.s32 	%r1, %r6, %r7, %r8;
	mov.u32 	%r9, %ctaid.y;
	mov.u32 	%r10, %ntid.y;
	mov.u32 	%r11, %tid.y;
	mad.lo.s32 	%r12, %r9, %r10, %r11;
	setp.ge.s32 	%p1, %r1, %r3;
	setp.ge.s32 	%p2, %r12, %r5;
	or.pred  	%p3, %p1, %p2;
	@%p3 bra 	$L__BB2_2;
	cvta.to.global.u64 	%rd4, %rd2;
	cvta.to.global.u64 	%rd5, %rd1;
	cvta.to.global.u64 	%rd6, %rd3;
	add.s32 	%r13, %r1, -2;
	add.s32 	%r14, %r3, -1;
	add.s32 	%r15, %r5, -1;
	min.s32 	%r16, %r14, %r13;
	max.s32 	%r17, %r16, 0;
	add.s32 	%r18, %r12, -2;
	min.s32 	%r19, %r15, %r18;
	max.s32 	%r20, %r19, 0;
	mul.lo.s32 	%r21, %r20, %r3;
	add.s32 	%r22, %r17, %r21;
	mul.wide.s32 	%rd7, %r22, 4;
	add.s64 	%rd8, %rd5, %rd7;
	ld.global.nc.f32 	%f1, [%rd8];
	ld.global.nc.f32 	%f2, [%rd6];
	fma.rn.f32 	%f3, %f1, %f2, 0f00000000;
	add.s32 	%r23, %r1, -1;
	min.s32 	%r24, %r14, %r23;
	max.s32 	%r25, %r24, 0;
	add.s32 	%r26, %r25, %r21;
	mul.wide.s32 	%rd9, %r26, 4;
	add.s64 	%rd10, %rd5, %rd9;
	ld.global.nc.f32 	%f4, [%rd10];
	ld.global.nc.f32 	%f5, [%rd6+4];
	fma.rn.f32 	%f6, %f4, %f5, %f3;
	min.s32 	%r27, %r14, %r1;
	max.s32 	%r28, %r27, 0;
	add.s32 	%r29, %r28, %r21;
	mul.wide.s32 	%rd11, %r29, 4;
	add.s64 	%rd12, %rd5, %rd11;
	ld.global.nc.f32 	%f7, [%rd12];
	ld.global.nc.f32 	%f8, [%rd6+8];
	fma.rn.f32 	%f9, %f7, %f8, %f6;
	add.s32 	%r30, %r1, 1;
	min.s32 	%r31, %r14, %r30;
	max.s32 	%r32, %r31, 0;
	add.s32 	%r33, %r32, %r21;
	mul.wide.s32 	%rd13, %r33, 4;
	add.s64 	%rd14, %rd5, %rd13;
	ld.global.nc.f32 	%f10, [%rd14];
	ld.global.nc.f32 	%f11, [%rd6+12];
	fma.rn.f32 	%f12, %f10, %f11, %f9;
	add.s32 	%r34, %r1, 2;
	min.s32 	%r35, %r14, %r34;
	max.s32 	%r36, %r35, 0;
	add.s32 	%r37, %r36, %r21;
	mul.wide.s32 	%rd15, %r37, 4;
	add.s64 	%rd16, %rd5, %rd15;
	ld.global.nc.f32 	%f13, [%rd16];
	ld.global.nc.f32 	%f14, [%rd6+16];
	fma.rn.f32 	%f15, %f13, %f14, %f12;
	max.u32 	%r38, %r12, 1;
	add.s32 	%r39, %r38, -1;
	mul.lo.s32 	%r40, %r39, %r3;
	add.s32 	%r41, %r17, %r40;
	mul.wide.s32 	%rd17, %r41, 4;
	add.s64 	%rd18, %rd5, %rd17;
	ld.global.nc.f32 	%f16, [%rd18];
	ld.global.nc.f32 	%f17, [%rd6+20];
	fma.rn.f32 	%f18, %f16, %f17, %f15;
	add.s32 	%r42, %r25, %r40;
	mul.wide.s32 	%rd19, %r42, 4;
	add.s64 	%rd20, %rd5, %rd19;
	ld.global.nc.f32 	%f19, [%rd20];
	ld.global.nc.f32 	%f20, [%rd6+24];
	fma.rn.f32 	%f21, %f19, %f20, %f18;
	add.s32 	%r43, %r28, %r40;
	mul.wide.s32 	%rd21, %r43, 4;
	add.s64 	%rd22, %rd5, %rd21;
	ld.global.nc.f32 	%f22, [%rd22];
	ld.global.nc.f32 	%f23, [%rd6+28];
	fma.rn.f32 	%f24, %f22, %f23, %f21;
	add.s32 	%r44, %r32, %r40;
	mul.wide.s32 	%rd23, %r44, 4;
	add.s64 	%rd24, %rd5, %rd23;
	ld.global.nc.f32 	%f25, [%rd24];
	ld.global.nc.f32 	%f26, [%rd6+32];
	fma.rn.f32 	%f27, %f25, %f26, %f24;
	add.s32 	%r45, %r36, %r40;
	mul.wide.s32 	%rd25, %r45, 4;
	add.s64 	%rd26, %rd5, %rd25;
	ld.global.nc.f32 	%f28, [%rd26];
	ld.global.nc.f32 	%f29, [%rd6+36];
	fma.rn.f32 	%f30, %f28, %f29, %f27;
	min.u32 	%r46, %r15, %r12;
	mul.lo.s32 	%r47, %r46, %r3;
	add.s32 	%r48, %r17, %r47;
	mul.wide.s32 	%rd27, %r48, 4;
	add.s64 	%rd28, %rd5, %rd27;
	ld.global.nc.f32 	%f31, [%rd28];
	ld.global.nc.f32 	%f32, [%rd6+40];
	fma.rn.f32 	%f33, %f31, %f32, %f30;
	add.s32 	%r49, %r25, %r47;
	mul.wide.s32 	%rd29, %r49, 4;
	add.s64 	%rd30, %rd5, %rd29;
	ld.global.nc.f32 	%f34, [%rd30];
	ld.global.nc.f32 	%f35, [%rd6+44];
	fma.rn.f32 	%f36, %f34, %f35, %f33;
	add.s32 	%r50, %r28, %r47;
	mul.wide.s32 	%rd31, %r50, 4;
	add.s64 	%rd32, %rd5, %rd31;
	ld.global.nc.f32 	%f37, [%rd32];
	ld.global.nc.f32 	%f38, [%rd6+48];
	fma.rn.f32 	%f39, %f37, %f38, %f36;
	add.s32 	%r51, %r32, %r47;
	mul.wide.s32 	%rd33, %r51, 4;
	add.s64 	%rd34, %rd5, %rd33;
	ld.global.nc.f32 	%f40, [%rd34];
	ld.global.nc.f32 	%f41, [%rd6+52];
	fma.rn.f32 	%f42, %f40, %f41, %f39;
	add.s32 	%r52, %r36, %r47;
	mul.wide.s32 	%rd35, %r52, 4;
	add.s64 	%rd36, %rd5, %rd35;
	ld.global.nc.f32 	%f43, [%rd36];
	ld.global.nc.f32 	%f44, [%rd6+56];
	fma.rn.f32 	%f45, %f43, %f44, %f42;
	add.s32 	%r53, %r12, 1;
	min.u32 	%r54, %r15, %r53;
	mul.lo.s32 	%r55, %r54, %r3;
	add.s32 	%r56, %r17, %r55;
	mul.wide.s32 	%rd37, %r56, 4;
	add.s64 	%rd38, %rd5, %rd37;
	ld.global.nc.f32 	%f46, [%rd38];
	ld.global.nc.f32 	%f47, [%rd6+60];
	fma.rn.f32 	%f48, %f46, %f47, %f45;
	add.s32 	%r57, %r25, %r55;
	mul.wide.s32 	%rd39, %r57, 4;
	add.s64 	%rd40, %rd5, %rd39;
	ld.global.nc.f32 	%f49, [%rd40];
	ld.global.nc.f32 	%f50, [%rd6+64];
	fma.rn.f32 	%f51, %f49, %f50, %f48;
	add.s32 	%r58, %r28, %r55;
	mul.wide.s32 	%rd41, %r58, 4;
	add.s64 	%rd42, %rd5, %rd41;
	ld.global.nc.f32 	%f52, [%rd42];
	ld.global.nc.f32 	%f53, [%rd6+68];
	fma.rn.f32 	%f54, %f52, %f53, %f51;
	add.s32 	%r59, %r32, %r55;
	mul.wide.s32 	%rd43, %r59, 4;
	add.s64 	%rd44, %rd5, %rd43;
	ld.global.nc.f32 	%f55, [%rd44];
	ld.global.nc.f32 	%f56, [%rd6+72];
	fma.rn.f32 	%f57, %f55, %f56, %f54;
	add.s32 	%r60, %r36, %r55;
	mul.wide.s32 	%rd45, %r60, 4;
	add.s64 	%rd46, %rd5, %rd45;
	ld.global.nc.f32 	%f58, [%rd46];
	ld.global.nc.f32 	%f59, [%rd6+76];
	fma.rn.f32 	%f60, %f58, %f59, %f57;
	add.s32 	%r61, %r12, 2;
	min.u32 	%r62, %r15, %r61;
	mul.lo.s32 	%r63, %r62, %r3;
	add.s32 	%r64, %r17, %r63;
	mul.wide.s32 	%rd47, %r64, 4;
	add.s64 	%rd48, %rd5, %rd47;
	ld.global.nc.f32 	%f61, [%rd48];
	ld.global.nc.f32 	%f62, [%rd6+80];
	fma.rn.f32 	%f63, %f61, %f62, %f60;
	add.s32 	%r65, %r25, %r63;
	mul.wide.s32 	%rd49, %r65, 4;
	add.s64 	%rd50, %rd5, %rd49;
	ld.global.nc.f32 	%f64, [%rd50];
	ld.global.nc.f32 	%f65, [%rd6+84];
	fma.rn.f32 	%f66, %f64, %f65, %f63;
	add.s32 	%r66, %r28, %r63;
	mul.wide.s32 	%rd51, %r66, 4;
	add.s64 	%rd52, %rd5, %rd51;
	ld.global.nc.f32 	%f67, [%rd52];
	ld.global.nc.f32 	%f68, [%rd6+88];
	fma.rn.f32 	%f69, %f67, %f68, %f66;
	add.s32 	%r67, %r32, %r63;
	mul.wide.s32 	%rd53, %r67, 4;
	add.s64 	%rd54, %rd5, %rd53;
	ld.global.nc.f32 	%f70, [%rd54];
	ld.global.nc.f32 	%f71, [%rd6+92];
	fma.rn.f32 	%f72, %f70, %f71, %f69;
	add.s32 	%r68, %r36, %r63;
	mul.wide.s32 	%rd55, %r68, 4;
	add.s64 	%rd56, %rd5, %rd55;
	ld.global.nc.f32 	%f73, [%rd56];
	ld.global.nc.f32 	%f74, [%rd6+96];
	fma.rn.f32 	%f75, %f73, %f74, %f72;
	mad.lo.s32 	%r69, %r3, %r12, %r1;
	mul.wide.s32 	%rd57, %r69, 4;
	add.s64 	%rd58, %rd4, %rd57;
	st.global.f32 	[%rd58], %f75;
$L__BB2_2:
	ret;

}
	// .globl	_Z19convolution2D_tiledILi5EEvPKfPfS1_ii
.visible .entry _Z19convolution2D_tiledILi5EEvPKfPfS1_ii(
	.param .u64 .ptr .align 1 _Z19convolution2D_tiledILi5EEvPKfPfS1_ii_param_0,
	.param .u64 .ptr .align 1 _Z19convolution2D_tiledILi5EEvPKfPfS1_ii_param_1,
	.param .u64 .ptr .align 1 _Z19convolution2D_tiledILi5EEvPKfPfS1_ii_param_2,
	.param .u32 _Z19convolution2D_tiledILi5EEvPKfPfS1_ii_param_3,
	.param .u32 _Z19convolution2D_tiledILi5EEvPKfPfS1_ii_param_4
)
{
	.reg .pred 	%p<12>;
	.reg .b32 	%r<45>;
	.reg .b32 	%f<80>;
	.reg .b64 	%rd<17>;
	// demoted variable
	.shared .align 4 .b8 _ZZ19convolution2D_tiledILi5EEvPKfPfS1_iiE4tile[1600];
	ld.param.u64 	%rd4, [_Z19convolution2D_tiledILi5EEvPKfPfS1_ii_param_0];
	ld.param.u64 	%rd2, [_Z19convolution2D_tiledILi5EEvPKfPfS1_ii_param_1];
	ld.param.u64 	%rd3, [_Z19convolution2D_tiledILi5EEvPKfPfS1_ii_param_2];
	ld.param.u32 	%r11, [_Z19convolution2D_tiledILi5EEvPKfPfS1_ii_param_3];
	ld.param.u32 	%r12, [_Z19convolution2D_tiledILi5EEvPKfPfS1_ii_param_4];
	cvta.to.global.u64 	%rd1, %rd4;
	mov.u32 	%r13, %ctaid.x;
	shl.b32 	%r14, %r13, 4;
	mov.u32 	%r1, %tid.x;
	add.s32 	%r2, %r14, %r1;
	mov.u32 	%r15, %ctaid.y;
	shl.b32 	%r16, %r15, 4;
	mov.u32 	%r17, %tid.y;
	add.s32 	%r4, %r16, %r17;
	add.s32 	%r5, %r2, -2;
	add.s32 	%r18, %r4, -2;
	add.s32 	%r6, %r11, -1;
	add.s32 	%r7, %r12, -1;
	min.s32 	%r19, %r7, %r18;
	max.s32 	%r20, %r19, 0;
	mul.lo.s32 	%r8, %r20, %r11;
	mov.u32 	%r21, _ZZ19convolution2D_tiledILi5EEvPKfPfS1_iiE4tile;
	mad.lo.s32 	%r22, %r17, 80, %r21;
	max.u32 	%r23, %r1, %r17;
	setp.gt.u32 	%p1, %r23, 19;
	shl.b32 	%r24, %r1, 2;
	add.s32 	%r9, %r22, %r24;
	@%p1 bra 	$L__BB3_2;
	min.s32 	%r25, %r6, %r5;
	max.s32 	%r26, %r25, 0;
	add.s32 	%r27, %r26, %r8;
	mul.wide.s32 	%rd5, %r27, 4;
	add.s64 	%rd6, %rd1, %rd5;
	ld.global.nc.f32 	%f1, [%rd6];
	st.shared.f32 	[%r9], %f1;
$L__BB3_2:
	setp.gt.u32 	%p2, %r17, 19;
	setp.gt.u32 	%p3, %r1, 3;
	or.pred  	%p4, %p3, %p2;
	@%p4 bra 	$L__BB3_4;
	add.s32 	%r28, %r2, 14;
	min.s32 	%r29, %r6, %r28;
	max.s32 	%r30, %r29, 0;
	add.s32 	%r31, %r30, %r8;
	mul.wide.s32 	%rd7, %r31, 4;
	add.s64 	%rd8, %rd1, %rd7;
	ld.global.nc.f32 	%f2, [%rd8];
	st.shared.f32 	[%r9+64], %f2;
$L__BB3_4:
	setp.gt.u32 	%p5, %r1, 19;
	add.s32 	%r32, %r4, 14;
	min.s32 	%r33, %r7, %r32;
	max.s32 	%r34, %r33, 0;
	mul.lo.s32 	%r10, %r34, %r11;
	setp.gt.u32 	%p6, %r17, 3;
	or.pred  	%p7, %p5, %p6;
	@%p7 bra 	$L__BB3_6;
	min.s32 	%r35, %r6, %r5;
	max.s32 	%r36, %r35, 0;
	add.s32 	%r37, %r36, %r10;
	mul.wide.s32 	%rd9, %r37, 4;
	add.s64 	%rd10, %rd1, %rd9;
	ld.global.nc.f32 	%f3, [%rd10];
	st.shared.f32 	[%r9+1280], %f3;
$L__BB3_6:
	or.b32  	%r38, %r1, %r17;
	and.b32  	%r39, %r38, 1020;
	setp.ne.s32 	%p8, %r39, 0;
	@%p8 bra 	$L__BB3_8;
	add.s32 	%r40, %r2, 14;
	min.s32 	%r41, %r6, %r40;
	max.s32 	%r42, %r41, 0;
	add.s32 	%r43, %r42, %r10;
	mul.wide.s32 	%rd11, %r43, 4;
	add.s64 	%rd12, %rd1, %rd11;
	ld.global.nc.f32 	%f4, [%rd12];
	st.shared.f32 	[%r9+1344], %f4;
$L__BB3_8:
	bar.sync 	0;
	setp.ge.s32 	%p9, %r2, %r11;
	setp.ge.s32 	%p10, %r4, %r12;
	or.pred  	%p11, %p9, %p10;
	@%p11 bra 	$L__BB3_10;
	cvta.to.global.u64 	%rd13, %rd3;
	ld.shared.f32 	%f5, [%r9];
	ld.global.nc.f32 	%f6, [%rd13];
	fma.rn.f32 	%f7, %f5, %f6, 0f00000000;
	ld.shared.f32 	%f8, [%r9+4];
	ld.global.nc.f32 	%f9, [%rd13+4];
	fma.rn.f32 	%f10, %f8, %f9, %f7;
	ld.shared.f32 	%f11, [%r9+8];
	ld.global.nc.f32 	%f12, [%rd13+8];
	fma.rn.f32 	%f13, %f11, %f12, %f10;
	ld.shared.f32 	%f14, [%r9+12];
	ld.global.nc.f32 	%f15, [%rd13+12];
	fma.rn.f32 	%f16, %f14, %f15, %f13;
	ld.shared.f32 	%f17, [%r9+16];
	ld.global.nc.f32 	%f18, [%rd13+16];
	fma.rn.f32 	%f19, %f17, %f18, %f16;
	ld.shared.f32 	%f20, [%r9+80];
	ld.global.nc.f32 	%f21, [%rd13+20];
	fma.rn.f32 	%f22, %f20, %f21, %f19;
	ld.shared.f32 	%f23, [%r9+84];
	ld.global.nc.f32 	%f24, [%rd13+24];
	fma.rn.f32 	%f25, %f23, %f24, %f22;
	ld.shared.f32 	%f26, [%r9+88];
	ld.global.nc.f32 	%f27, [%rd13+28];
	fma.rn.f32 	%f28, %f26, %f27, %f25;
	ld.shared.f32 	%f29, [%r9+92];
	ld.global.nc.f32 	%f30, [%rd13+32];
	fma.rn.f32 	%f31, %f29, %f30, %f28;
	ld.shared.f32 	%f32, [%r9+96];
	ld.global.nc.f32 	%f33, [%rd13+36];
	fma.rn.f32 	%f34, %f32, %f33, %f31;
	ld.shared.f32 	%f35, [%r9+160];
	ld.global.nc.f32 	%f36, [%rd13+40];
	fma.rn.f32 	%f37, %f35, %f36, %f34;
	ld.shared.f32 	%f38, [%r9+164];
	ld.global.nc.f32 	%f39, [%rd13+44];
	fma.rn.f32 	%f40, %f38, %f39, %f37;
	ld.shared.f32 	%f41, [%r9+168];
	ld.global.nc.f32 	%f42, [%rd13+48];
	fma.rn.f32 	%f43, %f41, %f42, %f40;
	ld.shared.f32 	%f44, [%r9+172];
	ld.global.nc.f32 	%f45, [%rd13+52];
	fma.rn.f32 	%f46, %f44, %f45, %f43;
	ld.shared.f32 	%f47, [%r9+176];
	ld.global.nc.f32 	%f48, [%rd13+56];
	fma.rn.f32 	%f49, %f47, %f48, %f46;
	ld.shared.f32 	%f50, [%r9+240];
	ld.global.nc.f32 	%f51, [%rd13+60];
	fma.rn.f32 	%f52, %f50, %f51, %f49;
	ld.shared.f32 	%f53, [%r9+244];
	ld.global.nc.f32 	%f54, [%rd13+64];
	fma.rn.f32 	%f55, %f53, %f54, %f52;
	ld.shared.f32 	%f56, [%r9+248];
	ld.global.nc.f32 	%f57, [%rd13+68];
	fma.rn.f32 	%f58, %f56, %f57, %f55;
	ld.shared.f32 	%f59, [%r9+252];
	ld.global.nc.f32 	%f60, [%rd13+72];
	fma.rn.f32 	%f61, %f59, %f60, %f58;
	ld.shared.f32 	%f62, [%r9+256];
	ld.global.nc.f32 	%f63, [%rd13+76];
	fma.rn.f32 	%f64, %f62, %f63, %f61;
	ld.shared.f32 	%f65, [%r9+320];
	ld.global.nc.f32 	%f66, [%rd13+80];
	fma.rn.f32 	%f67, %f65, %f66, %f64;
	ld.shared.f32 	%f68, [%r9+324];
	ld.global.nc.f32 	%f69, [%rd13+84];
	fma.rn.f32 	%f70, %f68, %f69, %f67;
	ld.shared.f32 	%f71, [%r9+328];
	ld.global.nc.f32 	%f72, [%rd13+88];
	fma.rn.f32 	%f73, %f71, %f72, %f70;
	ld.shared.f32 	%f74, [%r9+332];
	ld.global.nc.f32 	%f75, [%rd13+92];
	fma.rn.f32 	%f76, %f74, %f75, %f73;
	ld.shared.f32 	%f77, [%r9+336];
	ld.global.nc.f32 	%f78, [%rd13+96];
	fma.rn.f32 	%f79, %f77, %f78, %f76;
	mad.lo.s32 	%r44, %r11, %r4, %r2;
	cvta.to.global.u64 	%rd14, %rd2;
	mul.wide.s32 	%rd15, %r44, 4;
	add.s64 	%rd16, %rd14, %rd15;
	st.global.f32 	[%rd16], %f79;
$L__BB3_10:
	ret;

}
	// .globl	_Z19convolution2D_naiveILi7EEvPKfPfS1_ii
.visible .entry _Z19convolution2D_naiveILi7EEvPKfPfS1_ii(
	.param .u64 .ptr .align 1 _Z19convolution2D_naiveILi7EEvPKfPfS1_ii_param_0,
	.param .u64 .ptr .align 1 _Z19convolution2D_naiveILi7EEvPKfPfS1_ii_param_1,
	.param .u64 .ptr .align 1 _Z19convolution2D_naiveILi7EEvPKfPfS1_ii_param_2,
	.param .u32 _Z19convolution2D_naiveILi7EEvPKfPfS1_ii_param_3,
	.param .u32 _Z19convolution2D_naiveILi7EEvPKfPfS1_ii_param_4
)
{
	.reg .pred 	%p<4>;
	.reg .b32 	%r<107>;
	.reg .b32 	%f<148>;
	.reg .b64 	%rd<107>;

	ld.param.u64 	%rd1, [_Z19convolution2D_naiveILi7EEvPKfPfS1_ii_param_0];
	ld.param.u64 	%rd2, [_Z19convolution2D_naiveILi7EEvPKfPfS1_ii_param_1];
	ld.param.u64 	%rd3, [_Z19convolution2D_naiveILi7EEvPKfPfS1_ii_param_2];
	ld.param.u32 	%r3, [_Z19convolution2D_naiveILi7EEvPKfPfS1_ii_param_3];
	ld.param.u32 	%r5, [_Z19convolution2D_naiveILi7EEvPKfPfS1_ii_param_4];
	mov.u32 	%r6, %ctaid.x;
	mov.u32 	%r7, %ntid.x;
	mov.u32 	%r8, %tid.x;
	mad.lo.s32 	%r1, %r6, %r7, %r8;
	mov.u32 	%r9, %ctaid.y;
	mov.u32 	%r10, %ntid.y;
	mov.u32 	%r11, %tid.y;
	mad.lo.s32 	%r12, %r9, %r10, %r11;
	setp.ge.s32 	%p1, %r1, %r3;
	setp.ge.s32 	%p2, %r12, %r5;
	or.pred  	%p3, %p1, %p2;
	@%p3 bra 	$L__BB4_2;
	cvta.to.global.u64 	%rd4, %rd3;
	cvta.to.global.u64 	%rd5, %rd1;
	cvta.to.global.u64 	%rd6, %rd2;
	add.s32 	%r13, %r1, -3;
	add.s32 	%r14, %r3, -1;
	add.s32 	%r15, %r5, -1;
	min.s32 	%r16, %r14, %r13;
	max.s32 	%r17, %r16, 0;
	add.s32 	%r18, %r12, -3;
	min.s32 	%r19, %r15, %r18;
	max.s32 	%r20, %r19, 0;
	mul.lo.s32 	%r21, %r20, %r3;
	add.s32 	%r22, %r17, %r21;
	mul.wide.s32 	%rd7, %r22, 4;
	add.s64 	%rd8, %rd5, %rd7;
	ld.global.nc.f32 	%f1, [%rd8];
	ld.global.nc.f32 	%f2, [%rd4];
	fma.rn.f32 	%f3, %f1, %f2, 0f00000000;
	add.s32 	%r23, %r1, -2;
	min.s32 	%r24, %r14, %r23;
	max.s32 	%r25, %r24, 0;
	add.s32 	%r26, %r25, %r21;
	mul.wide.s32 	%rd9, %r26, 4;
	add.s64 	%rd10, %rd5, %rd9;
	ld.global.nc.f32 	%f4, [%rd10];
	ld.global.nc.f32 	%f5, [%rd4+4];
	fma.rn.f32 	%f6, %f4, %f5, %f3;
	add.s32 	%r27, %r1, -1;
	min.s32 	%r28, %r14, %r27;
	max.s32 	%r29, %r28, 0;
	add.s32 	%r30, %r29, %r21;
	mul.wide.s32 	%rd11, %r30, 4;
	add.s64 	%rd12, %rd5, %rd11;
	ld.global.nc.f32 	%f7, [%rd12];
	ld.global.nc.f32 	%f8, [%rd4+8];
	fma.rn.f32 	%f9, %f7, %f8, %f6;
	min.s32 	%r31, %r14, %r1;
	max.s32 	%r32, %r31, 0;
	add.s32 	%r33, %r32, %r21;
	mul.wide.s32 	%rd13, %r33, 4;
	add.s64 	%rd14, %rd5, %rd13;
	ld.global.nc.f32 	%f10, [%rd14];
	ld.global.nc.f32 	%f11, [%rd4+12];
	fma.rn.f32 	%f12, %f10, %f11, %f9;
	add.s32 	%r34, %r1, 1;
	min.s32 	%r35, %r14, %r34;
	max.s32 	%r36, %r35, 0;
	add.s32 	%r37, %r36, %r21;
	mul.wide.s32 	%rd15, %r37, 4;
	add.s64 	%rd16, %rd5, %rd15;
	ld.global.nc.f32 	%f13, [%rd16];
	ld.global.nc.f32 	%f14, [%rd4+16];
	fma.rn.f32 	%f15, %f13, %f14, %f12;
	add.s32 	%r38, %r1, 2;
	min.s32 	%r39, %r14, %r38;
	max.s32 	%r40, %r39, 0;
	add.s32 	%r41, %r40, %r21;
	mul.wide.s32 	%rd17, %r41, 4;
	add.s64 	%rd18, %rd5, %rd17;
	ld.global.nc.f32 	%f16, [%rd18];
	ld.global.nc.f32 	%f17, [%rd4+20];
	fma.rn.f32 	%f18, %f16, %f17, %f15;
	add.s32 	%r42, %r1, 3;
	min.s32 	%r43, %r14, %r42;
	max.s32 	%r44, %r43, 0;
	add.s32 	%r45, %r44, %r21;
	mul.wide.s32 	%rd19, %r45, 4;
	add.s64 	%rd20, %rd5, %rd19;
	ld.global.nc.f32 	%f19, [%rd20];
	ld.global.nc.f32 	%f20, [%rd4+24];
	fma.rn.f32 	%f21, %f19, %f20, %f18;
	add.s32 	%r46, %r12, -2;
	min.s32 	%r47, %r15, %r46;
	max.s32 	%r48, %r47, 0;
	mul.lo.s32 	%r49, %r48, %r3;
	add.s32 	%r50, %r17, %r49;
	mul.wide.s32 	%rd21, %r50, 4;
	add.s64 	%rd22, %rd5, %rd21;
	ld.global.nc.f32 	%f22, [%rd22];
	ld.global.nc.f32 	%f23, [%rd4+28];
	fma.rn.f32 	%f24, %f22, %f23, %f21;
	add.s32 	%r51, %r25, %r49;
	mul.wide.s32 	%rd23, %r51, 4;
	add.s64 	%rd24, %rd5, %rd23;
	ld.global.nc.f32 	%f25, [%rd24];
	ld.global.nc.f32 	%f26, [%rd4+32];
	fma.rn.f32 	%f27, %f25, %f26, %f24;
	add.s32 	%r52, %r29, %r49;
	mul.wide.s32 	%rd25, %r52, 4;
	add.s64 	%rd26, %rd5, %rd25;
	ld.global.nc.f32 	%f28, [%rd26];
	ld.global.nc.f32 	%f29, [%rd4+36];
	fma.rn.f32 	%f30, %f28, %f29, %f27;
	add.s32 	%r53, %r32, %r49;
	mul.wide.s32 	%rd27, %r53, 4;
	add.s64 	%rd28, %rd5, %rd27;
	ld.global.nc.f32 	%f31, [%rd28];
	ld.global.nc.f32 	%f32, [%rd4+40];
	fma.rn.f32 	%f33, %f31, %f32, %f30;
	add.s32 	%r54, %r36, %r49;
	mul.wide.s32 	%rd29, %r54, 4;
	add.s64 	%rd30, %rd5, %rd29;
	ld.global.nc.f32 	%f34, [%rd30];
	ld.global.nc.f32 	%f35, [%rd4+44];
	fma.rn.f32 	%f36, %f34, %f35, %f33;
	add.s32 	%r55, %r40, %r49;
	mul.wide.s32 	%rd31, %r55, 4;
	add.s64 	%rd32, %rd5, %rd31;
	ld.global.nc.f32 	%f37, [%rd32];
	ld.global.nc.f32 	%f38, [%rd4+48];
	fma.rn.f32 	%f39, %f37, %f38, %f36;
	add.s32 	%r56, %r44, %r49;
	mul.wide.s32 	%rd33, %r56, 4;
	add.s64 	%rd34, %rd5, %rd33;
	ld.global.nc.f32 	%f40, [%rd34];
	ld.global.nc.f32 	%f41, [%rd4+52];
	fma.rn.f32 	%f42, %f40, %f41, %f39;
	max.u32 	%r57, %r12, 1;
	add.s32 	%r58, %r57, -1;
	mul.lo.s32 	%r59, %r58, %r3;
	add.s32 	%r60, %r17, %r59;
	mul.wide.s32 	%rd35, %r60, 4;
	add.s64 	%rd36, %rd5, %rd35;
	ld.global.nc.f32 	%f43, [%rd36];
	ld.global.nc.f32 	%f44, [%rd4+56];
	fma.rn.f32 	%f45, %f43, %f44, %f42;
	add.s32 	%r61, %r25, %r59;
	mul.wide.s32 	%rd37, %r61, 4;
	add.s64 	%rd38, %rd5, %rd37;
	ld.global.nc.f32 	%f46, [%rd38];
	ld.global.nc.f32 	%f47, [%rd4+60];
	fma.rn.f32 	%f48, %f46, %f47, %f45;
	add.s32 	%r62, %r29, %r59;
	mul.wide.s32 	%rd39, %r62, 4;
	add.s64 	%rd40, %rd5, %rd39;
	ld.global.nc.f32 	%f49, [%rd40];
	ld.global.nc.f32 	%f50, [%rd4+64];
	fma.rn.f32 	%f51, %f49, %f50, %f48;
	add.s32 	%r63, %r32, %r59;
	mul.wide.s32 	%rd41, %r63, 4;
	add.s64 	%rd42, %rd5, %rd41;
	ld.global.nc.f32 	%f52, [%rd42];
	ld.global.nc.f32 	%f53, [%rd4+68];
	fma.rn.f32 	%f54, %f52, %f53, %f51;
	add.s32 	%r64, %r36, %r59;
	mul.wide.s32 	%rd43, %r64, 4;
	add.s64 	%rd44, %rd5, %rd43;
	ld.global.nc.f32 	%f55, [%rd44];
	ld.global.nc.f32 	%f56, [%rd4+72];
	fma.rn.f32 	%f57, %f55, %f56, %f54;
	add.s32 	%r65, %r40, %r59;
	mul.wide.s32 	%rd45, %r65, 4;
	add.s64 	%rd46, %rd5, %rd45;
	ld.global.nc.f32 	%f58, [%rd46];
	ld.global.nc.f32 	%f59, [%rd4+76];
	fma.rn.f32 	%f60, %f58, %f59, %f57;
	add.s32 	%r66, %r44, %r59;
	mul.wide.s32 	%rd47, %r66, 4;
	add.s64 	%rd48, %rd5, %rd47;
	ld.global.nc.f32 	%f61, [%rd48];
	ld.global.nc.f32 	%f62, [%rd4+80];
	fma.rn.f32 	%f63, %f61, %f62, %f60;
	min.u32 	%r67, %r15, %r12;
	mul.lo.s32 	%r68, %r67, %r3;
	add.s32 	%r69, %r17, %r68;
	mul.wide.s32 	%rd49, %r69, 4;
	add.s64 	%rd50, %rd5, %rd49;
	ld.global.nc.f32 	%f64, [%rd50];
	ld.global.nc.f32 	%f65, [%rd4+84];
	fma.rn.f32 	%f66, %f64, %f65, %f63;
	add.s32 	%r70, %r25, %r68;
	mul.wide.s32 	%rd51, %r70, 4;
	add.s64 	%rd52, %rd5, %rd51;
	ld.global.nc.f32 	%f67, [%rd52];
	ld.global.nc.f32 	%f68, [%rd4+88];
	fma.rn.f32 	%f69, %f67, %f68, %f66;
	add.s32 	%r71, %r29, %r68;
	mul.wide.s32 	%rd53, %r71, 4;
	add.s64 	%rd54, %rd5, %rd53;
	ld.global.nc.f32 	%f70, [%rd54];
	ld.global.nc.f32 	%f71, [%rd4+92];
	fma.rn.f32 	%f72, %f70, %f71, %f69;
	add.s32 	%r72, %r32, %r68;
	mul.wide.s32 	%rd55, %r72, 4;
	add.s64 	%rd56, %rd5, %rd55;
	ld.global.nc.f32 	%f73, [%rd56];
	ld.global.nc.f32 	%f74, [%rd4+96];
	fma.rn.f32 	%f75, %f73, %f74, %f72;
	add.s32 	%r73, %r36, %r68;
	mul.wide.s32 	%rd57, %r73, 4;
	add.s64 	%rd58, %rd5, %rd57;
	ld.global.nc.f32 	%f76, [%rd58];
	ld.global.nc.f32 	%f77, [%rd4+100];
	fma.rn.f32 	%f78, %f76, %f77, %f75;
	add.s32 	%r74, %r40, %r68;
	mul.wide.s32 	%rd59, %r74, 4;
	add.s64 	%rd60, %rd5, %rd59;
	ld.global.nc.f32 	%f79, [%rd60];
	ld.global.nc.f32 	%f80, [%rd4+104];
	fma.rn.f32 	%f81, %f79, %f80, %f78;
	add.s32 	%r75, %r44, %r68;
	mul.wide.s32 	%rd61, %r75, 4;
	add.s64 	%rd62, %rd5, %rd61;
	ld.global.nc.f32 	%f82, [%rd62];
	ld.global.nc.f32 	%f83, [%rd4+108];
	fma.rn.f32 	%f84, %f82, %f83, %f81;
	add.s32 	%r76, %r12, 1;
	min.u32 	%r77, %r15, %r76;
	mul.lo.s32 	%r78, %r77, %r3;
	add.s32 	%r79, %r17, %r78;
	mul.wide.s32 	%rd63, %r79, 4;
	add.s64 	%rd64, %rd5, %rd63;
	ld.global.nc.f32 	%f85, [%rd64];
	ld.global.nc.f32 	%f86, [%rd4+112];
	fma.rn.f32 	%f87, %f85, %f86, %f84;
	add.s32 	%r80, %r25, %r78;
	mul.wide.s32 	%rd65, %r80, 4;
	add.s64 	%rd66, %rd5, %rd65;
	ld.global.nc.f32 	%f88, [%rd66];
	ld.global.nc.f32 	%f89, [%rd4+116];
	fma.rn.f32 	%f90, %f88, %f89, %f87;
	add.s32 	%r81, %r29, %r78;
	mul.wide.s32 	%rd67, %r81, 4;
	add.s64 	%rd68, %rd5, %rd67;
	ld.global.nc.f32 	%f91, [%rd68];
	ld.global.nc.f32 	%f92, [%rd4+120];
	fma.rn.f32 	%f93, %f91, %f92, %f90;
	add.s32 	%r82, %r32, %r78;
	mul.wide.s32 	%rd69, %r82, 4;
	add.s64 	%rd70, %rd5, %rd69;
	ld.global.nc.f32 	%f94, [%rd70];
	ld.global.nc.f32 	%f95, [%rd4+124];
	fma.rn.f32 	%f96, %f94, %f95, %f93;
	add.s32 	%r83, %r36, %r78;
	mul.wide.s32 	%rd71, %r83, 4;
	add.s64 	%rd72, %rd5, %rd71;
	ld.global.nc.f32 	%f97, [%rd72];
	ld.global.nc.f32 	%f98, [%rd4+128];
	fma.rn.f32 	%f99, %f97, %f98, %f96;
	add.s32 	%r84, %r40, %r78;
	mul.wide.s32 	%rd73, %r84, 4;
	add.s64 	%rd74, %rd5, %rd73;
	ld.global.nc.f32 	%f100, [%rd74];
	ld.global.nc.f32 	%f101, [%rd4+132];
	fma.rn.f32 	%f102, %f100, %f101, %f99;
	add.s32 	%r85, %r44, %r78;
	mul.wide.s32 	%rd75, %r85, 4;
	add.s64 	%rd76, %rd5, %rd75;
	ld.global.nc.f32 	%f103, [%rd76];
	ld.global.nc.f32 	%f104, [%rd4+136];
	fma.rn.f32 	%f105, %f103, %f104, %f102;
	add.s32 	%r86, %r12, 2;
	min.u32 	%r87, %r15, %r86;
	mul.lo.s32 	%r88, %r87, %r3;
	add.s32 	%r89, %r17, %r88;
	mul.wide.s32 	%rd77, %r89, 4;
	add.s64 	%rd78, %rd5, %rd77;
	ld.global.nc.f32 	%f106, [%rd78];
	ld.global.nc.f32 	%f107, [%rd4+140];
	fma.rn.f32 	%f108, %f106, %f107, %f105;
	add.s32 	%r90, %r25, %r88;
	mul.wide.s32 	%rd79, %r90, 4;
	add.s64 	%rd80, %rd5, %rd79;
	ld.global.nc.f32 	%f109, [%rd80];
	ld.global.nc.f32 	%f110, [%rd4+144];
	fma.rn.f32 	%f111, %f109, %f110, %f108;
	add.s32 	%r91, %r29, %r88;
	mul.wide.s32 	%rd81, %r91, 4;
	add.s64 	%rd82, %rd5, %rd81;
	ld.global.nc.f32 	%f112, [%rd82];
	ld.global.nc.f32 	%f113, [%rd4+148];
	fma.rn.f32 	%f114, %f112, %f113, %f111;
	add.s32 	%r92, %r32, %r88;
	mul.wide.s32 	%rd83, %r92, 4;
	add.s64 	%rd84, %rd5, %rd83;
	ld.global.nc.f32 	%f115, [%rd84];
	ld.global.nc.f32 	%f116, [%rd4+152];
	fma.rn.f32 	%f117, %f115, %f116, %f114;
	add.s32 	%r93, %r36, %r88;
	mul.wide.s32 	%rd85, %r93, 4;
	add.s64 	%rd86, %rd5, %rd85;
	ld.global.nc.f32 	%f118, [%rd86];
	ld.global.nc.f32 	%f119, [%rd4+156];
	fma.rn.f32 	%f120, %f118, %f119, %f117;
	add.s32 	%r94, %r40, %r88;
	mul.wide.s32 	%rd87, %r94, 4;
	add.s64 	%rd88, %rd5, %rd87;
	ld.global.nc.f32 	%f121, [%rd88];
	ld.global.nc.f32 	%f122, [%rd4+160];
	fma.rn.f32 	%f123, %f121, %f122, %f120;
	add.s32 	%r95, %r44, %r88;
	mul.wide.s32 	%rd89, %r95, 4;
	add.s64 	%rd90, %rd5, %rd89;
	ld.global.nc.f32 	%f124, [%rd90];
	ld.global.nc.f32 	%f125, [%rd4+164];
	fma.rn.f32 	%f126, %f124, %f125, %f123;
	add.s32 	%r96, %r12, 3;
	min.u32 	%r97, %r15, %r96;
	mul.lo.s32 	%r98, %r97, %r3;
	add.s32 	%r99, %r17, %r98;
	mul.wide.s32 	%rd91, %r99, 4;
	add.s64 	%rd92, %rd5, %rd91;
	ld.global.nc.f32 	%f127, [%rd92];
	ld.global.nc.f32 	%f128, [%rd4+168];
	fma.rn.f32 	%f129, %f127, %f128, %f126;
	add.s32 	%r100, %r25, %r98;
	mul.wide.s32 	%rd93, %r100, 4;
	add.s64 	%rd94, %rd5, %rd93;
	ld.global.nc.f32 	%f130, [%rd94];
	ld.global.nc.f32 	%f131, [%rd4+172];
	fma.rn.f32 	%f132, %f130, %f131, %f129;
	add.s32 	%r101, %r29, %r98;
	mul.wide.s32 	%rd95, %r101, 4;
	add.s64 	%rd96, %rd5, %rd95;
	ld.global.nc.f32 	%f133, [%rd96];
	ld.global.nc.f32 	%f134, [%rd4+176];
	fma.rn.f32 	%f135, %f133, %f134, %f132;
	add.s32 	%r102, %r32, %r98;
	mul.wide.s32 	%rd97, %r102, 4;
	add.s64 	%rd98, %rd5, %rd97;
	ld.global.nc.f32 	%f136, [%rd98];
	ld.global.nc.f32 	%f137, [%rd4+180];
	fma.rn.f32 	%f138, %f136, %f137, %f135;
	add.s32 	%r103, %r36, %r98;
	mul.wide.s32 	%rd99, %r103, 4;
	add.s64 	%rd100, %rd5, %rd99;
	ld.global.nc.f32 	%f139, [%rd100];
	ld.global.nc.f32 	%f140, [%rd4+184];
	fma.rn.f32 	%f141, %f139, %f140, %f138;
	add.s32 	%r104, %r40, %r98;
	mul.wide.s32 	%rd101, %r104, 4;
	add.s64 	%rd102, %rd5, %rd101;
	ld.global.nc.f32 	%f142, [%rd102];
	ld.global.nc.f32 	%f143, [%rd4+188];
	fma.rn.f32 	%f144, %f142, %f143, %f141;
	add.s32 	%r105, %r44, %r98;
	mul.wide.s32 	%rd103, %r105, 4;
	add.s64 	%rd104, %rd5, %rd103;
	ld.global.nc.f32 	%f145, [%rd104];
	ld.global.nc.f32 	%f146, [%rd4+192];
	fma.rn.f32 	%f147, %f145, %f146, %f144;
	mad.lo.s32 	%r106, %r3, %r12, %r1;
	mul.wide.s32 	%rd105, %r106, 4;
	add.s64 	%rd106, %rd6, %rd105;
	st.global.f32 	[%rd106], %f147;
$L__BB4_2:
	ret;

}
	// .globl	_Z19convolution2D_tiledILi7EEvPKfPfS1_ii
.visible .entry _Z19convolution2D_tiledILi7EEvPKfPfS1_ii(
	.param .u64 .ptr .align 1 _Z19convolution2D_tiledILi7EEvPKfPfS1_ii_param_0,
	.param .u64 .ptr .align 1 _Z19convolution2D_tiledILi7EEvPKfPfS1_ii_param_1,
	.param .u64 .ptr .align 1 _Z19convolution2D_tiledILi7EEvPKfPfS1_ii_param_2,
	.param .u32 _Z19convolution2D_tiledILi7EEvPKfPfS1_ii_param_3,
	.param .u32 _Z19convolution2D_tiledILi7EEvPKfPfS1_ii_param_4
)
{
	.reg .pred 	%p<12>;
	.reg .b32 	%r<44>;
	.reg .b32 	%f<152>;
	.reg .b64 	%rd<17>;
	// demoted variable
	.shared .align 4 .b8 _ZZ19convolution2D_tiledILi7EEvPKfPfS1_iiE4tile[1936];
	ld.param.u64 	%rd4, [_Z19convolution2D_tiledILi7EEvPKfPfS1_ii_param_0];
	ld.param.u64 	%rd2, [_Z19convolution2D_tiledILi7EEvPKfPfS1_ii_param_1];
	ld.param.u64 	%rd3, [_Z19convolution2D_tiledILi7EEvPKfPfS1_ii_param_2];
	ld.param.u32 	%r11, [_Z19convolution2D_tiledILi7EEvPKfPfS1_ii_param_3];
	ld.param.u32 	%r12, [_Z19convolution2D_tiledILi7EEvPKfPfS1_ii_param_4];
	cvta.to.global.u64 	%rd1, %rd4;
	mov.u32 	%r13, %ctaid.x;
	shl.b32 	%r14, %r13, 4;
	mov.u32 	%r1, %tid.x;
	add.s32 	%r2, %r14, %r1;
	mov.u32 	%r15, %ctaid.y;
	shl.b32 	%r16, %r15, 4;
	mov.u32 	%r17, %tid.y;
	add.s32 	%r4, %r16, %r17;
	add.s32 	%r5, %r2, -3;
	add.s32 	%r18, %r4, -3;
	add.s32 	%r6, %r11, -1;
	add.s32 	%r7, %r12, -1;
	min.s32 	%r19, %r7, %r18;
	max.s32 	%r20, %r19, 0;
	mul.lo.s32 	%r8, %r20, %r11;
	mov.u32 	%r21, _ZZ19convolution2D_tiledILi7EEvPKfPfS1_iiE4tile;
	mad.lo.s32 	%r22, %r17, 88, %r21;
	max.u32 	%r23, %r1, %r17;
	setp.gt.u32 	%p1, %r23, 21;
	shl.b32 	%r24, %r1, 2;
	add.s32 	%r9, %r22, %r24;
	@%p1 bra 	$L__BB5_2;
	min.s32 	%r25, %r6, %r5;
	max.s32 	%r26, %r25, 0;
	add.s32 	%r27, %r26, %r8;
	mul.wide.s32 	%rd5, %r27, 4;
	add.s64 	%rd6, %rd1, %rd5;
	ld.global.nc.f32 	%f1, [%rd6];
	st.shared.f32 	[%r9], %f1;
$L__BB5_2:
	setp.gt.u32 	%p2, %r17, 21;
	setp.gt.u32 	%p3, %r1, 5;
	or.pred  	%p4, %p3, %p2;
	@%p4 bra 	$L__BB5_4;
	add.s32 	%r28, %r2, 13;
	min.s32 	%r29, %r6, %r28;
	max.s32 	%r30, %r29, 0;
	add.s32 	%r31, %r30, %r8;
	mul.wide.s32 	%rd7, %r31, 4;
	add.s64 	%rd8, %rd1, %rd7;
	ld.global.nc.f32 	%f2, [%rd8];
	st.shared.f32 	[%r9+64], %f2;
$L__BB5_4:
	setp.gt.u32 	%p5, %r1, 21;
	setp.gt.u32 	%p6, %r17, 5;
	add.s32 	%r32, %r4, 13;
	min.s32 	%r33, %r7, %r32;
	max.s32 	%r34, %r33, 0;
	mul.lo.s32 	%r10, %r34, %r11;
	or.pred  	%p7, %p5, %p6;
	@%p7 bra 	$L__BB5_6;
	min.s32 	%r35, %r6, %r5;
	max.s32 	%r36, %r35, 0;
	add.s32 	%r37, %r36, %r10;
	mul.wide.s32 	%rd9, %r37, 4;
	add.s64 	%rd10, %rd1, %rd9;
	ld.global.nc.f32 	%f3, [%rd10];
	st.shared.f32 	[%r9+1408], %f3;
$L__BB5_6:
	setp.gt.u32 	%p8, %r23, 5;
	@%p8 bra 	$L__BB5_8;
	add.s32 	%r39, %r2, 13;
	min.s32 	%r40, %r6, %r39;
	max.s32 	%r41, %r40, 0;
	add.s32 	%r42, %r41, %r10;
	mul.wide.s32 	%rd11, %r42, 4;
	add.s64 	%rd12, %rd1, %rd11;
	ld.global.nc.f32 	%f4, [%rd12];
	st.shared.f32 	[%r9+1472], %f4;
$L__BB5_8:
	bar.sync 	0;
	setp.ge.s32 	%p9, %r2, %r11;
	setp.ge.s32 	%p10, %r4, %r12;
	or.pred  	%p11, %p9, %p10;
	@%p11 bra 	$L__BB5_10;
	cvta.to.global.u64 	%rd13, %rd3;
	ld.shared.f32 	%f5, [%r9];
	ld.global.nc.f32 	%f6, [%rd13];
	fma.rn.f32 	%f7, %f5, %f6, 0f00000000;
	ld.shared.f32 	%f8, [%r9+4];
	ld.global.nc.f32 	%f9, [%rd13+4];
	fma.rn.f32 	%f10, %f8, %f9, %f7;
	ld.shared.f32 	%f11, [%r9+8];
	ld.global.nc.f32 	%f12, [%rd13+8];
	fma.rn.f32 	%f13, %f11, %f12, %f10;
	ld.shared.f32 	%f14, [%r9+12];
	ld.global.nc.f32 	%f15, [%rd13+12];
	fma.rn.f32 	%f16, %f14, %f15, %f13;
	ld.shared.f32 	%f17, [%r9+16];
	ld.global.nc.f32 	%f18, [%rd13+16];
	fma.rn.f32 	%f19, %f17, %f18, %f16;
	ld.shared.f32 	%f20, [%r9+20];
	ld.global.nc.f32 	%f21, [%rd13+20];
	fma.rn.f32 	%f22, %f20, %f21, %f19;
	ld.shared.f32 	%f23, [%r9+24];
	ld.global.nc.f32 	%f24, [%rd13+24];
	fma.rn.f32 	%f25, %f23, %f24, %f22;
	ld.shared.f32 	%f26, [%r9+88];
	ld.global.nc.f32 	%f27, [%rd13+28];
	fma.rn.f32 	%f28, %f26, %f27, %f25;
	ld.shared.f32 	%f29, [%r9+92];
	ld.global.nc.f32 	%f30, [%rd13+32];
	fma.rn.f32 	%f31, %f29, %f30, %f28;
	ld.shared.f32 	%f32, [%r9+96];
	ld.global.nc.f32 	%f33, [%rd13+36];
	fma.rn.f32 	%f34, %f32, %f33, %f31;
	ld.shared.f32 	%f35, [%r9+100];
	ld.global.nc.f32 	%f36, [%rd13+40];
	fma.rn.f32 	%f37, %f35, %f36, %f34;
	ld.shared.f32 	%f38, [%r9+104];
	ld.global.nc.f32 	%f39, [%rd13+44];
	fma.rn.f32 	%f40, %f38, %f39, %f37;
	ld.shared.f32 	%f41, [%r9+108];
	ld.global.nc.f32 	%f42, [%rd13+48];
	fma.rn.f32 	%f43, %f41, %f42, %f40;
	ld.shared.f32 	%f44, [%r9+112];
	ld.global.nc.f32 	%f45, [%rd13+52];
	fma.rn.f32 	%f46, %f44, %f45, %f43;
	ld.shared.f32 	%f47, [%r9+176];
	ld.global.nc.f32 	%f48, [%rd13+56];
	fma.rn.f32 	%f49, %f47, %f48, %f46;
	ld.shared.f32 	%f50, [%r9+180];
	ld.global.nc.f32 	%f51, [%rd13+60];
	fma.rn.f32 	%f52, %f50, %f51, %f49;
	ld.shared.f32 	%f53, [%r9+184];
	ld.global.nc.f32 	%f54, [%rd13+64];
	fma.rn.f32 	%f55, %f53, %f54, %f52;
	ld.shared.f32 	%f56, [%r9+188];
	ld.global.nc.f32 	%f57, [%rd13+68];
	fma.rn.f32 	%f58, %f56, %f57, %f55;
	ld.shared.f32 	%f59, [%r9+192];
	ld.global.nc.f32 	%f60, [%rd13+72];
	fma.rn.f32 	%f61, %f59, %f60, %f58;
	ld.shared.f32 	%f62, [%r9+196];
	ld.global.nc.f32 	%f63, [%rd13+76];
	fma.rn.f32 	%f64, %f62, %f63, %f61;
	ld.shared.f32 	%f65, [%r9+200];
	ld.global.nc.f32 	%f66, [%rd13+80];
	fma.rn.f32 	%f67, %f65, %f66, %f64;
	ld.shared.f32 	%f68, [%r9+264];
	ld.global.nc.f32 	%f69, [%rd13+84];
	fma.rn.f32 	%f70, %f68, %f69, %f67;
	ld.shared.f32 	%f71, [%r9+268];
	ld.global.nc.f32 	%f72, [%rd13+88];
	fma.rn.f32 	%f73, %f71, %f72, %f70;
	ld.shared.f32 	%f74, [%r9+272];
	ld.global.nc.f32 	%f75, [%rd13+92];
	fma.rn.f32 	%f76, %f74, %f75, %f73;
	ld.shared.f32 	%f77, [%r9+276];
	ld.global.nc.f32 	%f78, [%rd13+96];
	fma.rn.f32 	%f79, %f77, %f78, %f76;
	ld.shared.f32 	%f80, [%r9+280];
	ld.global.nc.f32 	%f81, [%rd13+100];
	fma.rn.f32 	%f82, %f80, %f81, %f79;
	ld.shared.f32 	%f83, [%r9+284];
	ld.global.nc.f32 	%f84, [%rd13+104];
	fma.rn.f32 	%f85, %f83, %f84, %f82;
	ld.shared.f32 	%f86, [%r9+288];
	ld.global.nc.f32 	%f87, [%rd13+108];
	fma.rn.f32 	%f88, %f86, %f87, %f85;
	ld.shared.f32 	%f89, [%r9+352];
	ld.global.nc.f32 	%f90, [%rd13+112];
	fma.rn.f32 	%f91, %f89, %f90, %f88;
	ld.shared.f32 	%f92, [%r9+356];
	ld.global.nc.f32 	%f93, [%rd13+116];
	fma.rn.f32 	%f94, %f92, %f93, %f91;
	ld.shared.f32 	%f95, [%r9+360];
	ld.global.nc.f32 	%f96, [%rd13+120];
	fma.rn.f32 	%f97, %f95, %f96, %f94;
	ld.shared.f32 	%f98, [%r9+364];
	ld.global.nc.f32 	%f99, [%rd13+124];
	fma.rn.f32 	%f100, %f98, %f99, %f97;
	ld.shared.f32 	%f101, [%r9+368];
	ld.global.nc.f32 	%f102, [%rd13+128];
	fma.rn.f32 	%f103, %f101, %f102, %f100;
	ld.shared.f32 	%f104, [%r9+372];
	ld.global.nc.f32 	%f105, [%rd13+132];
	fma.rn.f32 	%f106, %f104, %f105, %f103;
	ld.shared.f32 	%f107, [%r9+376];
	ld.global.nc.f32 	%f108, [%rd13+136];
	fma.rn.f32 	%f109, %f107, %f108, %f106;
	ld.shared.f32 	%f110, [%r9+440];
	ld.global.nc.f32 	%f111, [%rd13+140];
	fma.rn.f32 	%f112, %f110, %f111, %f109;
	ld.shared.f32 	%f113, [%r9+444];
	ld.global.nc.f32 	%f114, [%rd13+144];
	fma.rn.f32 	%f115, %f113, %f114, %f112;
	ld.shared.f32 	%f116, [%r9+448];
	ld.global.nc.f32 	%f117, [%rd13+148];
	fma.rn.f32 	%f118, %f116, %f117, %f115;
	ld.shared.f32 	%f119, [%r9+452];
	ld.global.nc.f32 	%f120, [%rd13+152];
	fma.rn.f32 	%f121, %f119, %f120, %f118;
	ld.shared.f32 	%f122, [%r9+456];
	ld.global.nc.f32 	%f123, [%rd13+156];
	fma.rn.f32 	%f124, %f122, %f123, %f121;
	ld.shared.f32 	%f125, [%r9+460];
	ld.global.nc.f32 	%f126, [%rd13+160];
	fma.rn.f32 	%f127, %f125, %f126, %f124;
	ld.shared.f32 	%f128, [%r9+464];
	ld.global.nc.f32 	%f129, [%rd13+164];
	fma.rn.f32 	%f130, %f128, %f129, %f127;
	ld.shared.f32 	%f131, [%r9+528];
	ld.global.nc.f32 	%f132, [%rd13+168];
	fma.rn.f32 	%f133, %f131, %f132, %f130;
	ld.shared.f32 	%f134, [%r9+532];
	ld.global.nc.f32 	%f135, [%rd13+172];
	fma.rn.f32 	%f136, %f134, %f135, %f133;
	ld.shared.f32 	%f137, [%r9+536];
	ld.global.nc.f32 	%f138, [%rd13+176];
	fma.rn.f32 	%f139, %f137, %f138, %f136;
	ld.shared.f32 	%f140, [%r9+540];
	ld.global.nc.f32 	%f141, [%rd13+180];
	fma.rn.f32 	%f142, %f140, %f141, %f139;
	ld.shared.f32 	%f143, [%r9+544];
	ld.global.nc.f32 	%f144, [%rd13+184];
	fma.rn.f32 	%f145, %f143, %f144, %f142;
	ld.shared.f32 	%f146, [%r9+548];
	ld.global.nc.f32 	%f147, [%rd13+188];
	fma.rn.f32 	%f148, %f146, %f147, %f145;
	ld.shared.f32 	%f149, [%r9+552];
	ld.global.nc.f32 	%f150, [%rd13+192];
	fma.rn.f32 	%f151, %f149, %f150, %f148;
	mad.lo.s32 	%r43, %r11, %r4, %r2;
	cvta.to.global.u64 	%rd14, %rd2;
	mul.wide.s32 	%rd15, %r43, 4;
	add.s64 	%rd16, %rd14, %rd15;
	st.global.f32 	[%rd16], %f151;
$L__BB5_10:
	ret;

}


// ===== COMPILED SASS (sm_100) =====

	.target	sm_100

	.elftype	@"ET_EXEC"


//--------------------- .note.nv.tkinfo           --------------------------
	.section	.note.nv.tkinfo,"",@"SHT_NOTE"
	.sectionflags	@"SHF_NOTE_NV_TKINFO"
	.tkinfo
        /*0018*/ 	.word	0x00000002
        /*0030*/ 	.string	""
        /*0030*/ 	.string	"ptxas"
        /*0030*/ 	.string	"Cuda compilation tools, release 13.0, V13.0.88"
        /*0030*/ 	.string	"Build cuda_13.0.r13.0/compiler.36424714_0"
        /*0030*/ 	.string	"-arch sm_100 -m 64 "



//--------------------- .note.nv.cuinfo           --------------------------
	.section	.note.nv.cuinfo,"",@"SHT_NOTE"
	.sectionflags	@"SHF_NOTE_NV_CUINFO"
        /*0018*/ 	.short	0x0002
        /*001a*/ 	.short	0x0064
        /*001c*/ 	.short	0x0082
	.zero		2


//--------------------- .nv.info                  --------------------------
	.section	.nv.info,"",@"SHT_CUDA_INFO"
	.align	4


	//----- nvinfo : EIATTR_REGCOUNT
	.align		4
        /*0000*/ 	.byte	0x04, 0x2f
        /*0002*/ 	.short	(.L_1 - .L_0)
	.align		4
.L_0:
        /*0004*/ 	.word	index@(_Z19convolution2D_naiveILi3EEvPKfPfS1_ii)
        /*0008*/ 	.word	0x00000020


	//----- nvinfo : EIATTR_FRAME_SIZE
	.align		4
.L_1:
        /*000c*/ 	.byte	0x04, 0x11
        /*000e*/ 	.short	(.L_3 - .L_2)
	.align		4
.L_2:
        /*0010*/ 	.word	index@(_Z19convolution2D_naiveILi3EEvPKfPfS1_ii)
        /*0014*/ 	.word	0x00000000


	//----- nvinfo : EIATTR_REGCOUNT
	.align		4
.L_3:
        /*0018*/ 	.byte	0x04, 0x2f
        /*001a*/ 	.short	(.L_5 - .L_4)
	.align		4
.L_4:
        /*001c*/ 	.word	index@(_Z19convolution2D_tiledILi3EEvPKfPfS1_ii)
        /*0020*/ 	.word	0x0000001b


	//----- nvinfo : EIATTR_FRAME_SIZE
	.align		4
.L_5:
        /*0024*/ 	.byte	0x04, 0x11
        /*0026*/ 	.short	(.L_7 - .L_6)
	.align		4
.L_6:
        /*0028*/ 	.word	index@(_Z19convolution2D_tiledILi3EEvPKfPfS1_ii)
        /*002c*/ 	.word	0x00000000


	//----- nvinfo : EIATTR_REGCOUNT
	.align		4
.L_7:
        /*0030*/ 	.byte	0x04, 0x2f
        /*0032*/ 	.short	(.L_9 - .L_8)
	.align		4
.L_8:
        /*0034*/ 	.word	index@(_Z19convolution2D_naiveILi5EEvPKfPfS1_ii)
        /*0038*/ 	.word	0x00000020


	//----- nvinfo : EIATTR_FRAME_SIZE
	.align		4
.L_9:
        /*003c*/ 	.byte	0x04, 0x11
        /*003e*/ 	.short	(.L_11 - .L_10)
	.align		4
.L_10:
        /*0040*/ 	.word	index@(_Z19convolution2D_naiveILi5EEvPKfPfS1_ii)
        /*0044*/ 	.word	0x00000000


	//----- nvinfo : EIATTR_REGCOUNT
	.align		4
.L_11:
        /*0048*/ 	.byte	0x04, 0x2f
        /*004a*/ 	.short	(.L_13 - .L_12)
	.align		4
.L_12:
        /*004c*/ 	.word	index@(_Z19convolution2D_tiledILi5EEvPKfPfS1_ii)
        /*0050*/ 	.word	0x00000020


	//----- nvinfo : EIATTR_FRAME_SIZE
	.align		4
.L_13:
        /*0054*/ 	.byte	0x04, 0x11
        /*0056*/ 	.short	(.L_15 - .L_14)
	.align		4
.L_14:
        /*0058*/ 	.word	index@(_Z19convolution2D_tiledILi5EEvPKfPfS1_ii)
        /*005c*/ 	.word	0x00000000


	//----- nvinfo : EIATTR_REGCOUNT
	.align		4
.L_15:
        /*0060*/ 	.byte	0x04, 0x2f
        /*0062*/ 	.short	(.L_17 - .L_16)
	.align		4
.L_16:
        /*0064*/ 	.word	index@(_Z19convolution2D_naiveILi7EEvPKfPfS1_ii)
        /*0068*/ 	.word	0x00000020


	//----- nvinfo : EIATTR_FRAME_SIZE
	.align		4
.L_17:
        /*006c*/ 	.byte	0x04, 0x11
        /*006e*/ 	.short	(.L_19 - .L_18)
	.align		4
.L_18:
        /*0070*/ 	.word	index@(_Z19convolution2D_naiveILi7EEvPKfPfS1_ii)
        /*0074*/ 	.word	0x00000000


	//----- nvinfo : EIATTR_REGCOUNT
	.align		4
.L_19:
        /*0078*/ 	.byte	0x04, 0x2f
        /*007a*/ 	.short	(.L_21 - .L_20)
	.align		4
.L_20:
        /*007c*/ 	.word	index@(_Z19convolution2D_tiledILi7EEvPKfPfS1_ii)
        /*0080*/ 	.word	0x0000001f


	//----- nvinfo : EIATTR_FRAME_SIZE
	.align		4
.L_21:
        /*0084*/ 	.byte	0x04, 0x11
        /*0086*/ 	.short	(.L_23 - .L_22)
	.align		4
.L_22:
        /*0088*/ 	.word	index@(_Z19convolution2D_tiledILi7EEvPKfPfS1_ii)
        /*008c*/ 	.word	0x00000000


	//----- nvinfo : EIATTR_MIN_STACK_SIZE
	.align		4
.L_23:
        /*0090*/ 	.byte	0x04, 0x12
        /*0092*/ 	.short	(.L_25 - .L_24)
	.align		4
.L_24:
        /*0094*/ 	.word	index@(_Z19convolution2D_tiledILi7EEvPKfPfS1_ii)
        /*0098*/ 	.word	0x00000000


	//----- nvinfo : EIATTR_MIN_STACK_SIZE
	.align		4
.L_25:
        /*009c*/ 	.byte	0x04, 0x12
        /*009e*/ 	.short	(.L_27 - .L_26)
	.align		4
.L_26:
        /*00a0*/ 	.word	index@(_Z19convolution2D_naiveILi7EEvPKfPfS1_ii)
        /*00a4*/ 	.word	0x00000000


	//----- nvinfo : EIATTR_MIN_STACK_SIZE
	.align		4
.L_27:
        /*00a8*/ 	.byte	0x04, 0x12
        /*00aa*/ 	.short	(.L_29 - .L_28)
	.align		4
.L_28:
        /*00ac*/ 	.word	index@(_Z19convolution2D_tiledILi5EEvPKfPfS1_ii)
        /*00b0*/ 	.word	0x00000000


	//----- nvinfo : EIATTR_MIN_STACK_SIZE
	.align		4
.L_29:
        /*00b4*/ 	.byte	0x04, 0x12
        /*00b6*/ 	.short	(.L_31 - .L_30)
	.align		4
.L_30:
        /*00b8*/ 	.word	index@(_Z19convolution2D_naiveILi5EEvPKfPfS1_ii)
        /*00bc*/ 	.word	0x00000000


	//----- nvinfo : EIATTR_MIN_STACK_SIZE
	.align		4
.L_31:
        /*00c0*/ 	.byte	0x04, 0x12
        /*00c2*/ 	.short	(.L_33 - .L_32)
	.align		4
.L_32:
        /*00c4*/ 	.word	index@(_Z19convolution2D_tiledILi3EEvPKfPfS1_ii)
        /*00c8*/ 	.word	0x00000000


	//----- nvinfo : EIATTR_MIN_STACK_SIZE
	.align		4
.L_33:
        /*00cc*/ 	.byte	0x04, 0x12
        /*00ce*/ 	.short	(.L_35 - .L_34)
	.align		4
.L_34:
        /*00d0*/ 	.word	index@(_Z19convolution2D_naiveILi3EEvPKfPfS1_ii)
        /*00d4*/ 	.word	0x00000000
.L_35:


//--------------------- .nv.compat                --------------------------
	.section	.nv.compat,"",@"SHT_CUDA_COMPAT_INFO"
	.align	4
        /*0000*/ 	.byte	0x02, 0x09, 0x00, 0x00, 0x02, 0x02, 0x01, 0x00, 0x02, 0x05, 0x05, 0x00, 0x03, 0x07, 0x01, 0x01
        /*0010*/ 	.byte	0x02, 0x03, 0x00, 0x00, 0x02, 0x06, 0x01, 0x00, 0x04, 0x0b, 0x08, 0x00, 0x09, 0x00, 0x00, 0x00
        /*0020*/ 	.byte	0x00, 0x00, 0x00, 0x00


//--------------------- .nv.info._Z19convolution2D_tiledILi7EEvPKfPfS1_ii --------------------------
	.section	.nv.info._Z19convolution2D_tiledILi7EEvPKfPfS1_ii,"",@"SHT_CUDA_INFO"
	.sectionflags	@""
	.align	4


	//----- nvinfo : EIATTR_CUDA_API_VERSION
	.align		4
        /*0000*/ 	.byte	0x04, 0x37
        /*0002*/ 	.short	(.L_37 - .L_36)
.L_36:
        /*0004*/ 	.word	0x00000082


	//----- nvinfo : EIATTR_KPARAM_INFO
	.align		4
.L_37:
        /*0008*/ 	.byte	0x04, 0x17
        /*000a*/ 	.short	(.L_39 - .L_38)
.L_38:
        /*000c*/ 	.word	0x00000000
        /*0010*/ 	.short	0x0004
        /*0012*/ 	.short	0x001c
        /*0014*/ 	.byte	0x00, 0xf0, 0x11, 0x00


	//----- nvinfo : EIATTR_KPARAM_INFO
	.align		4
.L_39:
        /*0018*/ 	.byte	0x04, 0x17
        /*001a*/ 	.short	(.L_41 - .L_40)
.L_40:
        /*001c*/ 	.word	0x00000000
        /*0020*/ 	.short	0x0003
        /*0022*/ 	.short	0x0018
        /*0024*/ 	.byte	0x00, 0xf0, 0x11, 0x00


	//----- nvinfo : EIATTR_KPARAM_INFO
	.align		4
.L_41:
        /*0028*/ 	.byte	0x04, 0x17
        /*002a*/ 	.short	(.L_43 - .L_42)
.L_42:
        /*002c*/ 	.word	0x00000000
        /*0030*/ 	.short	0x0002
        /*0032*/ 	.short	0x0010
        /*0034*/ 	.byte	0x00, 0xf5, 0x21, 0x00


	//----- nvinfo : EIATTR_KPARAM_INFO
	.align		4
.L_43:
        /*0038*/ 	.byte	0x04, 0x17
        /*003a*/ 	.short	(.L_45 - .L_44)
.L_44:
        /*003c*/ 	.word	0x00000000
        /*0040*/ 	.short	0x0001
        /*0042*/ 	.short	0x0008
        /*0044*/ 	.byte	0x00, 0xf5, 0x21, 0x00


	//----- nvinfo : EIATTR_KPARAM_INFO
	.align		4
.L_45:
        /*0048*/ 	.byte	0x04, 0x17
        /*004a*/ 	.short	(.L_47 - .L_46)
.L_46:
        /*004c*/ 	.word	0x00000000
        /*0050*/ 	.short	0x0000
        /*0052*/ 	.short	0x0000
        /*0054*/ 	.byte	0x00, 0xf5, 0x21, 0x00


	//----- nvinfo : EIATTR_SPARSE_MMA_MASK
	.align		4
.L_47:
        /*0058*/ 	.byte	0x03, 0x50
        /*005a*/ 	.short	0x0000


	//----- nvinfo : EIATTR_MAXREG_COUNT
	.align		4
        /*005c*/ 	.byte	0x03, 0x1b
        /*005e*/ 	.short	0x00ff


	//----- nvinfo : EIATTR_NUM_BARRIERS
	.align		4
        /*0060*/ 	.byte	0x02, 0x4c
        /*0062*/ 	.byte	0x01
	.zero		1


	//----- nvinfo : EIATTR_MERCURY_ISA_VERSION
	.align		4
        /*0064*/ 	.byte	0x03, 0x5f
        /*0066*/ 	.short	0x0101


	//----- nvinfo : EIATTR_VRC_CTA_INIT_COUNT
	.align		4
        /*0068*/ 	.byte	0x02, 0x4a
	.zero		1
	.zero		1


	//----- nvinfo : EIATTR_EXIT_INSTR_OFFSETS
	.align		4
        /*006c*/ 	.byte	0x04, 0x1c
        /*006e*/ 	.short	(.L_49 - .L_48)


	//   ....[0]....
.L_48:
        /*0070*/ 	.word	0x00000350


	//   ....[1]....
        /*0074*/ 	.word	0x00000ce0


	//----- nvinfo : EIATTR_CBANK_PARAM_SIZE
	.align		4
.L_49:
        /*0078*/ 	.byte	0x03, 0x19
        /*007a*/ 	.short	0x0020


	//----- nvinfo : EIATTR_PARAM_CBANK
	.align		4
        /*007c*/ 	.byte	0x04, 0x0a
        /*007e*/ 	.short	(.L_51 - .L_50)
	.align		4
.L_50:
        /*0080*/ 	.word	index@(.nv.constant0._Z19convolution2D_tiledILi7EEvPKfPfS1_ii)
        /*0084*/ 	.short	0x0380
        /*0086*/ 	.short	0x0020


	//----- nvinfo : EIATTR_SW_WAR
	.align		4
.L_51:
        /*0088*/ 	.byte	0x04, 0x36
        /*008a*/ 	.short	(.L_53 - .L_52)
.L_52:
        /*008c*/ 	.word	0x00000008
.L_53:


//--------------------- .nv.info._Z19convolution2D_naiveILi7EEvPKfPfS1_ii --------------------------
	.section	.nv.info._Z19convolution2D_naiveILi7EEvPKfPfS1_ii,"",@"SHT_CUDA_INFO"
	.sectionflags	@""
	.align	4


	//----- nvinfo : EIATTR_CUDA_API_VERSION
	.align		4
        /*0000*/ 	.byte	0x04, 0x37
        /*0002*/ 	.short	(.L_55 - .L_54)
.L_54:
        /*0004*/ 	.word	0x00000082


	//----- nvinfo : EIATTR_KPARAM_INFO
	.align		4
.L_55:
        /*0008*/ 	.byte	0x04, 0x17
        /*000a*/ 	.short	(.L_57 - .L_56)
.L_56:
        /*000c*/ 	.word	0x00000000
        /*0010*/ 	.short	0x0004
        /*0012*/ 	.short	0x001c
        /*0014*/ 	.byte	0x00, 0xf0, 0x11, 0x00


	//----- nvinfo : EIATTR_KPARAM_INFO
	.align		4
.L_57:
        /*0018*/ 	.byte	0x04, 0x17
        /*001a*/ 	.short	(.L_59 - .L_58)
.L_58:
        /*001c*/ 	.word	0x00000000
        /*0020*/ 	.short	0x0003
        /*0022*/ 	.short	0x0018
        /*0024*/ 	.byte	0x00, 0xf0, 0x11, 0x00


	//----- nvinfo : EIATTR_KPARAM_INFO
	.align		4
.L_59:
        /*0028*/ 	.byte	0x04, 0x17
        /*002a*/ 	.short	(.L_61 - .L_60)
.L_60:
        /*002c*/ 	.word	0x00000000
        /*0030*/ 	.short	0x0002
        /*0032*/ 	.short	0x0010
        /*0034*/ 	.byte	0x00, 0xf5, 0x21, 0x00


	//----- nvinfo : EIATTR_KPARAM_INFO
	.align		4
.L_61:
        /*0038*/ 	.byte	0x04, 0x17
        /*003a*/ 	.short	(.L_63 - .L_62)
.L_62:
        /*003c*/ 	.word	0x00000000
        /*0040*/ 	.short	0x0001
        /*0042*/ 	.short	0x0008
        /*0044*/ 	.byte	0x00, 0xf5, 0x21, 0x00


	//----- nvinfo : EIATTR_KPARAM_INFO
	.align		4
.L_63:
        /*0048*/ 	.byte	0x04, 0x17
        /*004a*/ 	.short	(.L_65 - .L_64)
.L_64:
        /*004c*/ 	.word	0x00000000
        /*0050*/ 	.short	0x0000
        /*0052*/ 	.short	0x0000
        /*0054*/ 	.byte	0x00, 0xf5, 0x21, 0x00


	//----- nvinfo : EIATTR_SPARSE_MMA_MASK
	.align		4
.L_65:
        /*0058*/ 	.byte	0x03, 0x50
        /*005a*/ 	.short	0x0000


	//----- nvinfo : EIATTR_MAXREG_COUNT
	.align		4
        /*005c*/ 	.byte	0x03, 0x1b
        /*005e*/ 	.short	0x00ff


	//----- nvinfo : EIATTR_MERCURY_ISA_VERSION
	.align		4
        /*0060*/ 	.byte	0x03, 0x5f
        /*0062*/ 	.short	0x0101


	//----- nvinfo : EIATTR_VRC_CTA_INIT_COUNT
	.align		4
        /*0064*/ 	.byte	0x02, 0x4a
	.zero		1
	.zero		1


	//----- nvinfo : EIATTR_EXIT_INSTR_OFFSETS
	.align		4
        /*0068*/ 	.byte	0x04, 0x1c
        /*006a*/ 	.short	(.L_67 - .L_66)


	//   ....[0]....
.L_66:
        /*006c*/ 	.word	0x000000c0


	//   ....[1]....
        /*0070*/ 	.word	0x000011a0


	//----- nvinfo : EIATTR_CBANK_PARAM_SIZE
	.align		4
.L_67:
        /*0074*/ 	.byte	0x03, 0x19
        /*0076*/ 	.short	0x0020


	//----- nvinfo : EIATTR_PARAM_CBANK
	.align		4
        /*0078*/ 	.byte	0x04, 0x0a
        /*007a*/ 	.short	(.L_69 - .L_68)
	.align		4
.L_68:
        /*007c*/ 	.word	index@(.nv.constant0._Z19convolution2D_naiveILi7EEvPKfPfS1_ii)
        /*0080*/ 	.short	0x0380
        /*0082*/ 	.short	0x0020


	//----- nvinfo : EIATTR_SW_WAR
	.align		4
.L_69:
        /*0084*/ 	.byte	0x04, 0x36
        /*0086*/ 	.short	(.L_71 - .L_70)
.L_70:
        /*0088*/ 	.word	0x00000008
.L_71:


//--------------------- .nv.info._Z19convolution2D_tiledILi5EEvPKfPfS1_ii --------------------------
	.section	.nv.info._Z19convolution2D_tiledILi5EEvPKfPfS1_ii,"",@"SHT_CUDA_INFO"
	.sectionflags	@""
	.align	4


	//----- nvinfo : EIATTR_CUDA_API_VERSION
	.align		4
        /*0000*/ 	.byte	0x04, 0x37
        /*0002*/ 	.short	(.L_73 - .L_72)
.L_72:
        /*0004*/ 	.word	0x00000082


	//----- nvinfo : EIATTR_KPARAM_INFO
	.align		4
.L_73:
        /*0008*/ 	.byte	0x04, 0x17
        /*000a*/ 	.short	(.L_75 - .L_74)
.L_74:
        /*000c*/ 	.word	0x00000000
        /*0010*/ 	.short	0x0004
        /*0012*/ 	.short	0x001c
        /*0014*/ 	.byte	0x00, 0xf0, 0x11, 0x00


	//----- nvinfo : EIATTR_KPARAM_INFO
	.align		4
.L_75:
        /*0018*/ 	.byte	0x04, 0x17
        /*001a*/ 	.short	(.L_77 - .L_76)
.L_76:
        /*001c*/ 	.word	0x00000000
        /*0020*/ 	.short	0x0003
        /*0022*/ 	.short	0x0018
        /*0024*/ 	.byte	0x00, 0xf0, 0x11, 0x00


	//----- nvinfo : EIATTR_KPARAM_INFO
	.align		4
.L_77:
        /*0028*/ 	.byte	0x04, 0x17
        /*002a*/ 	.short	(.L_79 - .L_78)
.L_78:
        /*002c*/ 	.word	0x00000000
        /*0030*/ 	.short	0x0002
        /*0032*/ 	.short	0x0010
        /*0034*/ 	.byte	0x00, 0xf5, 0x21, 0x00


	//----- nvinfo : EIATTR_KPARAM_INFO
	.align		4
.L_79:
        /*0038*/ 	.byte	0x04, 0x17
        /*003a*/ 	.short	(.L_81 - .L_80)
.L_80:
        /*003c*/ 	.word	0x00000000
        /*0040*/ 	.short	0x0001
        /*0042*/ 	.short	0x0008
        /*0044*/ 	.byte	0x00, 0xf5, 0x21, 0x00


	//----- nvinfo : EIATTR_KPARAM_INFO
	.align		4
.L_81:
        /*0048*/ 	.byte	0x04, 0x17
        /*004a*/ 	.short	(.L_83 - .L_82)
.L_82:
        /*004c*/ 	.word	0x00000000
        /*0050*/ 	.short	0x0000
        /*0052*/ 	.short	0x0000
        /*0054*/ 	.byte	0x00, 0xf5, 0x21, 0x00


	//----- nvinfo : EIATTR_SPARSE_MMA_MASK
	.align		4
.L_83:
        /*0058*/ 	.byte	0x03, 0x50
        /*005a*/ 	.short	0x0000


	//----- nvinfo : EIATTR_MAXREG_COUNT
	.align		4
        /*005c*/ 	.byte	0x03, 0x1b
        /*005e*/ 	.short	0x00ff


	//----- nvinfo : EIATTR_NUM_BARRIERS
	.align		4
        /*0060*/ 	.byte	0x02, 0x4c
        /*0062*/ 	.byte	0x01
	.zero		1


	//----- nvinfo : EIATTR_MERCURY_ISA_VERSION
	.align		4
        /*0064*/ 	.byte	0x03, 0x5f
        /*0066*/ 	.short	0x0101


	//----- nvinfo : EIATTR_VRC_CTA_INIT_COUNT
	.align		4
        /*0068*/ 	.byte	0x02, 0x4a
	.zero		1
	.zero		1


	//----- nvinfo : EIATTR_EXIT_INSTR_OFFSETS
	.align		4
        /*006c*/ 	.byte	0x04, 0x1c
        /*006e*/ 	.short	(.L_85 - .L_84)


	//   ....[0]....
.L_84:
        /*0070*/ 	.word	0x00000350


	//   ....[1]....
        /*0074*/ 	.word	0x00000860


	//----- nvinfo : EIATTR_CBANK_PARAM_SIZE
	.align		4
.L_85:
        /*0078*/ 	.byte	0x03, 0x19
        /*007a*/ 	.short	0x0020


	//----- nvinfo : EIATTR_PARAM_CBANK
	.align		4
        /*007c*/ 	.byte	0x04, 0x0a
        /*007e*/ 	.short	(.L_87 - .L_86)
	.align		4
.L_86:
        /*0080*/ 	.word	index@(.nv.constant0._Z19convolution2D_tiledILi5EEvPKfPfS1_ii)
        /*0084*/ 	.short	0x0380
        /*0086*/ 	.short	0x0020


	//----- nvinfo : EIATTR_SW_WAR
	.align		4
.L_87:
        /*0088*/ 	.byte	0x04, 0x36
        /*008a*/ 	.short	(.L_89 - .L_88)
.L_88:
        /*008c*/ 	.word	0x00000008
.L_89:


//--------------------- .nv.info._Z19convolution2D_naiveILi5EEvPKfPfS1_ii --------------------------
	.section	.nv.info._Z19convolution2D_naiveILi5EEvPKfPfS1_ii,"",@"SHT_CUDA_INFO"
	.sectionflags	@""
	.align	4


	//----- nvinfo : EIATTR_CUDA_API_VERSION
	.align		4
        /*0000*/ 	.byte	0x04, 0x37
        /*0002*/ 	.short	(.L_91 - .L_90)
.L_90:
        /*0004*/ 	.word	0x00000082


	//----- nvinfo : EIATTR_KPARAM_INFO
	.align		4
.L_91:
        /*0008*/ 	.byte	0x04, 0x17
        /*000a*/ 	.short	(.L_93 - .L_92)
.L_92:
        /*000c*/ 	.word	0x00000000
        /*0010*/ 	.short	0x0004
        /*0012*/ 	.short	0x001c
        /*0014*/ 	.byte	0x00, 0xf0, 0x11, 0x00


	//----- nvinfo : EIATTR_KPARAM_INFO
	.align		4
.L_93:
        /*0018*/ 	.byte	0x04, 0x17
        /*001a*/ 	.short	(.L_95 - .L_94)
.L_94:
        /*001c*/ 	.word	0x00000000
        /*0020*/ 	.short	0x0003
        /*0022*/ 	.short	0x0018
        /*0024*/ 	.byte	0x00, 0xf0, 0x11, 0x00


	//----- nvinfo : EIATTR_KPARAM_INFO
	.align		4
.L_95:
        /*0028*/ 	.byte	0x04, 0x17
        /*002a*/ 	.short	(.L_97 - .L_96)
.L_96:
        /*002c*/ 	.word	0x00000000
        /*0030*/ 	.short	0x0002
        /*0032*/ 	.short	0x0010
        /*0034*/ 	.byte	0x00, 0xf5, 0x21, 0x00


	//----- nvinfo : EIATTR_KPARAM_INFO
	.align		4
.L_97:
        /*0038*/ 	.byte	0x04, 0x17
        /*003a*/ 	.short	(.L_99 - .L_98)
.L_98:
        /*003c*/ 	.word	0x00000000
        /*0040*/ 	.short	0x0001
        /*0042*/ 	.short	0x0008
        /*0044*/ 	.byte	0x00, 0xf5, 0x21, 0x00


	//----- nvinfo : EIATTR_KPARAM_INFO
	.align		4
.L_99:
        /*0048*/ 	.byte	0x04, 0x17
        /*004a*/ 	.short	(.L_101 - .L_100)
.L_100:
        /*004c*/ 	.word	0x00000000
        /*0050*/ 	.short	0x0000
        /*0052*/ 	.short	0x0000
        /*0054*/ 	.byte	0x00, 0xf5, 0x21, 0x00


	//----- nvinfo : EIATTR_SPARSE_MMA_MASK
	.align		4
.L_101:
        /*0058*/ 	.byte	0x03, 0x50
        /*005a*/ 	.short	0x0000


	//----- nvinfo : EIATTR_MAXREG_COUNT
	.align		4
        /*005c*/ 	.byte	0x03, 0x1b
        /*005e*/ 	.short	0x00ff


	//----- nvinfo : EIATTR_MERCURY_ISA_VERSION
	.align		4
        /*0060*/ 	.byte	0x03, 0x5f
        /*0062*/ 	.short	0x0101


	//----- nvinfo : EIATTR_VRC_CTA_INIT_COUNT
	.align		4
        /*0064*/ 	.byte	0x02, 0x4a
	.zero		1
	.zero		1


	//----- nvinfo : EIATTR_EXIT_INSTR_OFFSETS
	.align		4
        /*0068*/ 	.byte	0x04, 0x1c
        /*006a*/ 	.short	(.L_103 - .L_102)


	//   ....[0]....
.L_102:
        /*006c*/ 	.word	0x000000c0


	//   ....[1]....
        /*0070*/ 	.word	0x000009e0


	//----- nvinfo : EIATTR_CBANK_PARAM_SIZE
	.align		4
.L_103:
        /*0074*/ 	.byte	0x03, 0x19
        /*0076*/ 	.short	0x0020


	//----- nvinfo : EIATTR_PARAM_CBANK
	.align		4
        /*0078*/ 	.byte	0x04, 0x0a
        /*007a*/ 	.short	(.L_105 - .L_104)
	.align		4
.L_104:
        /*007c*/ 	.word	index@(.nv.constant0._Z19convolution2D_naiveILi5EEvPKfPfS1_ii)
        /*0080*/ 	.short	0x0380
        /*0082*/ 	.short	0x0020


	//----- nvinfo : EIATTR_SW_WAR
	.align		4
.L_105:
        /*0084*/ 	.byte	0x04, 0x36
        /*0086*/ 	.short	(.L_107 - .L_106)
.L_106:
        /*0088*/ 	.word	0x00000008
.L_107:


//--------------------- .nv.info._Z19convolution2D_tiledILi3EEvPKfPfS1_ii --------------------------
	.section	.nv.info._Z19convolution2D_tiledILi3EEvPKfPfS1_ii,"",@"SHT_CUDA_INFO"
	.sectionflags	@""
	.align	4


	//----- nvinfo : EIATTR_CUDA_API_VERSION
	.align		4
        /*0000*/ 	.byte	0x04, 0x37
        /*0002*/ 	.short	(.L_109 - .L_108)
.L_108:
        /*0004*/ 	.word	0x00000082


	//----- nvinfo : EIATTR_KPARAM_INFO
	.align		4
.L_109:
        /*0008*/ 	.byte	0x04, 0x17
        /*000a*/ 	.short	(.L_111 - .L_110)
.L_110:
        /*000c*/ 	.word	0x00000000
        /*0010*/ 	.short	0x0004
        /*0012*/ 	.short	0x001c
        /*0014*/ 	.byte	0x00, 0xf0, 0x11, 0x00


	//----- nvinfo : EIATTR_KPARAM_INFO
	.align		4
.L_111:
        /*0018*/ 	.byte	0x04, 0x17
        /*001a*/ 	.short	(.L_113 - .L_112)
.L_112:
        /*001c*/ 	.word	0x00000000
        /*0020*/ 	.short	0x0003
        /*0022*/ 	.short	0x0018
        /*0024*/ 	.byte	0x00, 0xf0, 0x11, 0x00


	//----- nvinfo : EIATTR_KPARAM_INFO
	.align		4
.L_113:
        /*0028*/ 	.byte	0x04, 0x17
        /*002a*/ 	.short	(.L_115 - .L_114)
.L_114:
        /*002c*/ 	.word	0x00000000
        /*0030*/ 	.short	0x0002
        /*0032*/ 	.short	0x0010
        /*0034*/ 	.byte	0x00, 0xf5, 0x21, 0x00


	//----- nvinfo : EIATTR_KPARAM_INFO
	.align		4
.L_115:
        /*0038*/ 	.byte	0x04, 0x17
        /*003a*/ 	.short	(.L_117 - .L_116)
.L_116:
        /*003c*/ 	.word	0x00000000
        /*0040*/ 	.short	0x0001
        /*0042*/ 	.short	0x0008
        /*0044*/ 	.byte	0x00, 0xf5, 0x21, 0x00


	//----- nvinfo : EIATTR_KPARAM_INFO
	.align		4
.L_117:
        /*0048*/ 	.byte	0x04, 0x17
        /*004a*/ 	.short	(.L_119 - .L_118)
.L_118:
        /*004c*/ 	.word	0x00000000
        /*0050*/ 	.short	0x0000
        /*0052*/ 	.short	0x0000
        /*0054*/ 	.byte	0x00, 0xf5, 0x21, 0x00


	//----- nvinfo : EIATTR_SPARSE_MMA_MASK
	.align		4
.L_119:
        /*0058*/ 	.byte	0x03, 0x50
        /*005a*/ 	.short	0x0000


	//----- nvinfo : EIATTR_MAXREG_COUNT
	.align		4
        /*005c*/ 	.byte	0x03, 0x1b
        /*005e*/ 	.short	0x00ff


	//----- nvinfo : EIATTR_NUM_BARRIERS
	.align		4
        /*0060*/ 	.byte	0x02, 0x4c
        /*0062*/ 	.byte	0x01
	.zero		1


	//----- nvinfo : EIATTR_MERCURY_ISA_VERSION
	.align		4
        /*0064*/ 	.byte	0x03, 0x5f
        /*0066*/ 	.short	0x0101


	//----- nvinfo : EIATTR_VRC_CTA_INIT_COUNT
	.align		4
        /*0068*/ 	.byte	0x02, 0x4a
	.zero		1
	.zero		1


	//----- nvinfo : EIATTR_EXIT_INSTR_OFFSETS
	.align		4
        /*006c*/ 	.byte	0x04, 0x1c
        /*006e*/ 	.short	(.L_121 - .L_120)


	//   ....[0]....
.L_120:
        /*0070*/ 	.word	0x00000350


	//   ....[1]....
        /*0074*/ 	.word	0x00000560


	//----- nvinfo : EIATTR_CBANK_PARAM_SIZE
	.align		4
.L_121:
        /*0078*/ 	.byte	0x03, 0x19
        /*007a*/ 	.short	0x0020


	//----- nvinfo : EIATTR_PARAM_CBANK
	.align		4
        /*007c*/ 	.byte	0x04, 0x0a
        /*007e*/ 	.short	(.L_123 - .L_122)
	.align		4
.L_122:
        /*0080*/ 	.word	index@(.nv.constant0._Z19convolution2D_tiledILi3EEvPKfPfS1_ii)
        /*0084*/ 	.short	0x0380
        /*0086*/ 	.short	0x0020


	//----- nvinfo : EIATTR_SW_WAR
	.align		4
.L_123:
        /*0088*/ 	.byte	0x04, 0x36
        /*008a*/ 	.short	(.L_125 - .L_124)
.L_124:
        /*008c*/ 	.word	0x00000008
.L_125:


//--------------------- .nv.info._Z19convolution2D_naiveILi3EEvPKfPfS1_ii --------------------------
	.section	.nv.info._Z19convolution2D_naiveILi3EEvPKfPfS1_ii,"",@"SHT_CUDA_INFO"
	.sectionflags	@""
	.align	4


	//----- nvinfo : EIATTR_CUDA_API_VERSION
	.align		4
        /*0000*/ 	.byte	0x04, 0x37
        /*0002*/ 	.short	(.L_127 - .L_126)
.L_126:
        /*0004*/ 	.word	0x00000082


	//----- nvinfo : EIATTR_KPARAM_INFO
	.align		4
.L_127:
        /*0008*/ 	.byte	0x04, 0x17
        /*000a*/ 	.short	(.L_129 - .L_128)
.L_128:
        /*000c*/ 	.word	0x00000000
        /*0010*/ 	.short	0x0004
        /*0012*/ 	.short	0x001c
        /*0014*/ 	.byte	0x00, 0xf0, 0x11, 0x00


	//----- nvinfo : EIATTR_KPARAM_INFO
	.align		4
.L_129:
        /*0018*/ 	.byte	0x04, 0x17
        /*001a*/ 	.short	(.L_131 - .L_130)
.L_130:
        /*001c*/ 	.word	0x00000000
        /*0020*/ 	.short	0x0003
        /*0022*/ 	.short	0x0018
        /*0024*/ 	.byte	0x00, 0xf0, 0x11, 0x00


	//----- nvinfo : EIATTR_KPARAM_INFO
	.align		4
.L_131:
        /*0028*/ 	.byte	0x04, 0x17
        /*002a*/ 	.short	(.L_133 - .L_132)
.L_132:
        /*002c*/ 	.word	0x00000000
        /*0030*/ 	.short	0x0002
        /*0032*/ 	.short	0x0010
        /*0034*/ 	.byte	0x00, 0xf5, 0x21, 0x00


	//----- nvinfo : EIATTR_KPARAM_INFO
	.align		4
.L_133:
        /*0038*/ 	.byte	0x04, 0x17
        /*003a*/ 	.short	(.L_135 - .L_134)
.L_134:
        /*003c*/ 	.word	0x00000000
        /*0040*/ 	.short	0x0001
        /*0042*/ 	.short	0x0008
        /*0044*/ 	.byte	0x00, 0xf5, 0x21, 0x00


	//----- nvinfo : EIATTR_KPARAM_INFO
	.align		4
.L_135:
        /*0048*/ 	.byte	0x04, 0x17
        /*004a*/ 	.short	(.L_137 - .L_136)
.L_136:
        /*004c*/ 	.word	0x00000000
        /*0050*/ 	.short	0x0000
        /*0052*/ 	.short	0x0000
        /*0054*/ 	.byte	0x00, 0xf5, 0x21, 0x00


	//----- nvinfo : EIATTR_SPARSE_MMA_MASK
	.align		4
.L_137:
        /*0058*/ 	.byte	0x03, 0x50
        /*005a*/ 	.short	0x0000


	//----- nvinfo : EIATTR_MAXREG_COUNT
	.align		4
        /*005c*/ 	.byte	0x03, 0x1b
        /*005e*/ 	.short	0x00ff


	//----- nvinfo : EIATTR_MERCURY_ISA_VERSION
	.align		4
        /*0060*/ 	.byte	0x03, 0x5f
        /*0062*/ 	.short	0x0101


	//----- nvinfo : EIATTR_VRC_CTA_INIT_COUNT
	.align		4
        /*0064*/ 	.byte	0x02, 0x4a
	.zero		1
	.zero		1


	//----- nvinfo : EIATTR_EXIT_INSTR_OFFSETS
	.align		4
        /*0068*/ 	.byte	0x04, 0x1c
        /*006a*/ 	.short	(.L_139 - .L_138)


	//   ....[0]....
.L_138:
        /*006c*/ 	.word	0x000000c0


	//   ....[1]....
        /*0070*/ 	.word	0x000004f0


	//----- nvinfo : EIATTR_CBANK_PARAM_SIZE
	.align		4
.L_139:
        /*0074*/ 	.byte	0x03, 0x19
        /*0076*/ 	.short	0x0020


	//----- nvinfo : EIATTR_PARAM_CBANK
	.align		4
        /*0078*/ 	.byte	0x04, 0x0a
        /*007a*/ 	.short	(.L_141 - .L_140)
	.align		4
.L_140:
        /*007c*/ 	.word	index@(.nv.constant0._Z19convolution2D_naiveILi3EEvPKfPfS1_ii)
        /*0080*/ 	.short	0x0380
        /*0082*/ 	.short	0x0020


	//----- nvinfo : EIATTR_SW_WAR
	.align		4
.L_141:
        /*0084*/ 	.byte	0x04, 0x36
        /*0086*/ 	.short	(.L_143 - .L_142)
.L_142:
        /*0088*/ 	.word	0x00000008
.L_143:


//--------------------- .nv.callgraph             --------------------------
	.section	.nv.callgraph,"",@"SHT_CUDA_CALLGRAPH"
	.align	4
	.sectionentsize	8
	.align		4
        /*0000*/ 	.word	0x00000000
	.align		4
        /*0004*/ 	.word	0xffffffff
	.align		4
        /*0008*/ 	.word	0x00000000
	.align		4
        /*000c*/ 	.word	0xfffffffe
	.align		4
        /*0010*/ 	.word	0x00000000
	.align		4
        /*0014*/ 	.word	0xfffffffd
	.align		4
        /*0018*/ 	.word	0x00000000
	.align		4
        /*001c*/ 	.word	0xfffffffc


//--------------------- .text._Z19convolution2D_tiledILi7EEvPKfPfS1_ii --------------------------
	.section	.text._Z19convolution2D_tiledILi7EEvPKfPfS1_ii,"ax",@progbits
	.align	128
        .global         _Z19convolution2D_tiledILi7EEvPKfPfS1_ii
        .type           _Z19convolution2D_tiledILi7EEvPKfPfS1_ii,@function
        .size           _Z19convolution2D_tiledILi7EEvPKfPfS1_ii,(.L_x_6 - _Z19convolution2D_tiledILi7EEvPKfPfS1_ii)
        .other          _Z19convolution2D_tiledILi7EEvPKfPfS1_ii,@"STO_CUDA_ENTRY STV_DEFAULT"
_Z19convolution2D_tiledILi7EEvPKfPfS1_ii:
.text._Z19convolution2D_tiledILi7EEvPKfPfS1_ii:
[----:B------:R-:W-:Y:S01]  /*0000*/  LDC R1, c[0x0][0x37c] ;  /* 0x0000df00ff017b82 */ /* 0x000fe20000000800 */
[----:B------:R-:W0:Y:S07]  /*0010*/  S2R R13, SR_TID.Y ;  /* 0x00000000000d7919 */ /* 0x000e2e0000002200 */
[----:B------:R-:W1:Y:S01]  /*0020*/  LDC.64 R4, c[0x0][0x398] ;  /* 0x0000e600ff047b82 */ /* 0x000e620000000a00 */
[----:B------:R-:W2:Y:S01]  /*0030*/  LDCU.64 UR4, c[0x0][0x358] ;  /* 0x00006b00ff0477ac */ /* 0x000ea20008000a00 */
[----:B------:R-:W3:Y:S01]  /*0040*/  S2R R0, SR_TID.X ;  /* 0x0000000000007919 */ /* 0x000ee20000002100 */
[----:B------:R-:W4:Y:S01]  /*0050*/  S2R R7, SR_CTAID.X ;  /* 0x0000000000077919 */ /* 0x000f220000002500 */
[----:B------:R-:W5:Y:S01]  /*0060*/  S2R R6, SR_CTAID.Y ;  /* 0x0000000000067919 */ /* 0x000f620000002600 */
[----:B-1----:R-:W-:-:S02]  /*0070*/  IADD3 R17, PT, PT, R5, -0x1, RZ ;  /* 0xffffffff05117810 */ /* 0x002fc40007ffe0ff */
[----:B------:R-:W-:Y:S02]  /*0080*/  IADD3 R16, PT, PT, R4, -0x1, RZ ;  /* 0xffffffff04107810 */ /* 0x000fe40007ffe0ff */
[C---:B0-----:R-:W-:Y:S02]  /*0090*/  ISETP.GT.U32.AND P0, PT, R13.reuse, 0x15, PT ;  /* 0x000000150d00780c */ /* 0x041fe40003f04070 */
[----:B------:R-:W-:Y:S02]  /*00a0*/  ISETP.GT.U32.AND P1, PT, R13, 0x5, PT ;  /* 0x000000050d00780c */ /* 0x000fe40003f24070 */
[C---:B---3--:R-:W-:Y:S02]  /*00b0*/  VIMNMX.U32 R2, PT, PT, R0.reuse, R13, !PT ;  /* 0x0000000d00027248 */ /* 0x048fe40007fe0000 */
[----:B------:R-:W-:Y:S02]  /*00c0*/  ISETP.GT.U32.OR P0, PT, R0, 0x5, P0 ;  /* 0x000000050000780c */ /* 0x000fe40000704470 */
[----:B------:R-:W-:-:S02]  /*00d0*/  ISETP.GT.U32.AND P2, PT, R2, 0x15, PT ;  /* 0x000000150200780c */ /* 0x000fc40003f44070 */
[----:B------:R-:W-:Y:S02]  /*00e0*/  ISETP.GT.U32.OR P1, PT, R0, 0x15, P1 ;  /* 0x000000150000780c */ /* 0x000fe40000f24470 */
[----:B------:R-:W-:Y:S02]  /*00f0*/  ISETP.GT.U32.AND P4, PT, R2, 0x5, PT ;  /* 0x000000050200780c */ /* 0x000fe40003f84070 */
[----:B----4-:R-:W-:Y:S02]  /*0100*/  LEA R7, R7, R0, 0x4 ;  /* 0x0000000007077211 */ /* 0x010fe400078e20ff */
[----:B-----5:R-:W-:Y:S02]  /*0110*/  LEA R6, R6, R13, 0x4 ;  /* 0x0000000d06067211 */ /* 0x020fe400078e20ff */
[----:B------:R-:W-:Y:S01]  /*0120*/  IADD3 R12, PT, PT, R7, -0x3, RZ ;  /* 0xfffffffd070c7810 */ /* 0x000fe20007ffe0ff */
[----:B------:R-:W0:Y:S01]  /*0130*/  @!P0 LDC.64 R10, c[0x0][0x380] ;  /* 0x0000e000ff0a8b82 */ /* 0x000e220000000a00 */
[----:B------:R-:W-:-:S02]  /*0140*/  VIADDMNMX.RELU R19, R6, 0xfffffffd, R17, PT ;  /* 0xfffffffd06137846 */ /* 0x000fc40003801111 */
[----:B------:R-:W-:Y:S02]  /*0150*/  VIADDMNMX.RELU R21, R6, 0xd, R17, PT ;  /* 0x0000000d06157846 */ /* 0x000fe40003801111 */
[CC--:B------:R-:W-:Y:S02]  /*0160*/  @!P2 VIMNMX.RELU R17, PT, PT, R16.reuse, R12.reuse, PT ;  /* 0x0000000c1011a248 */ /* 0x0c0fe40003fe1100 */
[--C-:B------:R-:W-:Y:S01]  /*0170*/  @!P0 VIADDMNMX.RELU R18, R7, 0xd, R16.reuse, PT ;  /* 0x0000000d07128846 */ /* 0x100fe20003801110 */
[----:B------:R-:W1:Y:S01]  /*0180*/  @!P2 LDC.64 R14, c[0x0][0x380] ;  /* 0x0000e000ff0eab82 */ /* 0x000e620000000a00 */
[----:B------:R-:W-:Y:S01]  /*0190*/  @!P1 VIMNMX.RELU R23, PT, PT, R16, R12, PT ;  /* 0x0000000c10179248 */ /* 0x000fe20003fe1100 */
[-C--:B------:R-:W-:Y:S01]  /*01a0*/  @!P2 IMAD R17, R19, R4.reuse, R17 ;  /* 0x000000041311a224 */ /* 0x080fe200078e0211 */
[----:B------:R-:W-:Y:S01]  /*01b0*/  @!P4 VIADDMNMX.RELU R16, R7, 0xd, R16, PT ;  /* 0x0000000d0710c846 */ /* 0x000fe20003801110 */
[-C--:B------:R-:W-:Y:S02]  /*01c0*/  @!P0 IMAD R19, R19, R4.reuse, R18 ;  /* 0x0000000413138224 */ /* 0x080fe400078e0212 */
[----:B------:R-:W-:-:S02]  /*01d0*/  @!P1 IMAD R23, R21, R4, R23 ;  /* 0x0000000415179224 */ /* 0x000fc400078e0217 */
[----:B------:R-:W3:Y:S01]  /*01e0*/  @!P1 LDC.64 R8, c[0x0][0x380] ;  /* 0x0000e000ff089b82 */ /* 0x000ee20000000a00 */
[----:B------:R-:W-:-:S07]  /*01f0*/  @!P4 IMAD R21, R21, R4, R16 ;  /* 0x000000041515c224 */ /* 0x000fce00078e0210 */
[----:B------:R-:W4:Y:S01]  /*0200*/  @!P4 LDC.64 R2, c[0x0][0x380] ;  /* 0x0000e000ff02cb82 */ /* 0x000f220000000a00 */
[----:B0-----:R-:W-:-:S06]  /*0210*/  @!P0 IMAD.WIDE R10, R19, 0x4, R10 ;  /* 0x00000004130a8825 */ /* 0x001fcc00078e020a */
[----:B--2---:R-:W2:Y:S01]  /*0220*/  @!P0 LDG.E.CONSTANT R10, desc[UR4][R10.64] ;  /* 0x000000040a0a8981 */ /* 0x004ea2000c1e9900 */
[----:B-1----:R-:W-:-:S06]  /*0230*/  @!P2 IMAD.WIDE R14, R17, 0x4, R14 ;  /* 0x00000004110ea825 */ /* 0x002fcc00078e020e */
[----:B------:R-:W5:Y:S01]  /*0240*/  @!P2 LDG.E.CONSTANT R14, desc[UR4][R14.64] ;  /* 0x000000040e0ea981 */ /* 0x000f62000c1e9900 */
[----:B---3--:R-:W-:-:S06]  /*0250*/  @!P1 IMAD.WIDE R8, R23, 0x4, R8 ;  /* 0x0000000417089825 */ /* 0x008fcc00078e0208 */
[----:B------:R-:W3:Y:S01]  /*0260*/  @!P1 LDG.E.CONSTANT R8, desc[UR4][R8.64] ;  /* 0x0000000408089981 */ /* 0x000ee2000c1e9900 */
[----:B----4-:R-:W-:-:S06]  /*0270*/  @!P4 IMAD.WIDE R2, R21, 0x4, R2 ;  /* 0x000000041502c825 */ /* 0x010fcc00078e0202 */
[----:B------:R-:W4:Y:S01]  /*0280*/  @!P4 LDG.E.CONSTANT R2, desc[UR4][R2.64] ;  /* 0x000000040202c981 */ /* 0x000f22000c1e9900 */
[----:B------:R-:W0:Y:S01]  /*0290*/  S2R R17, SR_CgaCtaId ;  /* 0x0000000000117919 */ /* 0x000e220000008800 */
[----:B------:R-:W-:Y:S02]  /*02a0*/  MOV R12, 0x400 ;  /* 0x00000400000c7802 */ /* 0x000fe40000000f00 */
[----:B------:R-:W-:Y:S02]  /*02b0*/  ISETP.GE.AND P3, PT, R6, R5, PT ;  /* 0x000000050600720c */ /* 0x000fe40003f66270 */
[----:B0-----:R-:W-:-:S05]  /*02c0*/  LEA R12, R17, R12, 0x18 ;  /* 0x0000000c110c7211 */ /* 0x001fca00078ec0ff */
[----:B------:R-:W-:-:S05]  /*02d0*/  IMAD R13, R13, 0x58, R12 ;  /* 0x000000580d0d7824 */ /* 0x000fca00078e020c */
[----:B------:R-:W-:Y:S02]  /*02e0*/  LEA R5, R0, R13, 0x2 ;  /* 0x0000000d00057211 */ /* 0x000fe400078e10ff */
[----:B------:R-:W-:-:S03]  /*02f0*/  ISETP.GE.OR P3, PT, R7, R4, P3 ;  /* 0x000000040700720c */ /* 0x000fc60001f66670 */
[----:B--2---:R0:W-:Y:S04]  /*0300*/  @!P0 STS [R5+0x40], R10 ;  /* 0x0000400a05008388 */ /* 0x0041e80000000800 */
[----:B-----5:R0:W-:Y:S04]  /*0310*/  @!P2 STS [R5], R14 ;  /* 0x0000000e0500a388 */ /* 0x0201e80000000800 */
[----:B---3--:R0:W-:Y:S04]  /*0320*/  @!P1 STS [R5+0x580], R8 ;  /* 0x0005800805009388 */ /* 0x0081e80000000800 */
[----:B----4-:R0:W-:Y:S01]  /*0330*/  @!P4 STS [R5+0x5c0], R2 ;  /* 0x0005c0020500c388 */ /* 0x0101e20000000800 */
[----:B------:R-:W-:Y:S06]  /*0340*/  BAR.SYNC.DEFER_BLOCKING 0x0 ;  /* 0x0000000000007b1d */ /* 0x000fec0000010000 */
[----:B------:R-:W-:Y:S05]  /*0350*/  @P3 EXIT ;  /* 0x000000000000394d */ /* 0x000fea0003800000 */
[----:B0-----:R-:W0:Y:S01]  /*0360*/  LDC.64 R2, c[0x0][0x390] ;  /* 0x0000e400ff027b82 */ /* 0x001e220000000a00 */
[----:B------:R-:W1:Y:S04]  /*0370*/  LDS R0, [R5] ;  /* 0x0000000005007984 */ /* 0x000e680000000800 */
[----:B------:R-:W2:Y:S04]  /*0380*/  LDS R25, [R5+0x4] ;  /* 0x0000040005197984 */ /* 0x000ea80000000800 */
[----:B------:R-:W3:Y:S04]  /*0390*/  LDS R26, [R5+0x8] ;  /* 0x00000800051a7984 */ /* 0x000ee80000000800 */
[----:B------:R-:W-:Y:S04]  /*03a0*/  LDS R27, [R5+0x60] ;  /* 0x00006000051b7984 */ /* 0x000fe80000000800 */
[----:B------:R-:W-:Y:S04]  /*03b0*/  LDS R28, [R5+0xb0] ;  /* 0x0000b000051c7984 */ /* 0x000fe80000000800 */
[----:B0-----:R-:W1:Y:S04]  /*03c0*/  LDG.E.CONSTANT R21, desc[UR4][R2.64] ;  /* 0x0000000402157981 */ /* 0x001e68000c1e9900 */
[----:B------:R-:W2:Y:S04]  /*03d0*/  LDG.E.CONSTANT R18, desc[UR4][R2.64+0x4] ;  /* 0x0000040402127981 */ /* 0x000ea8000c1e9900 */
[----:B------:R-:W3:Y:S04]  /*03e0*/  LDG.E.CONSTANT R15, desc[UR4][R2.64+0x8] ;  /* 0x00000804020f7981 */ /* 0x000ee8000c1e9900 */
[----:B------:R-:W4:Y:S04]  /*03f0*/  LDG.E.CONSTANT R20, desc[UR4][R2.64+0xc] ;  /* 0x00000c0402147981 */ /* 0x000f28000c1e9900 */
[----:B------:R-:W5:Y:S04]  /*0400*/  LDG.E.CONSTANT R19, desc[UR4][R2.64+0x10] ;  /* 0x0000100402137981 */ /* 0x000f68000c1e9900 */
        /* <DEDUP_REMOVED lines=11> */
[----:B------:R-:W5:Y:S01]  /*04c0*/  LDG.E.CONSTANT R24, desc[UR4][R2.64+0x40] ;  /* 0x0000400402187981 */ /* 0x000f62000c1e9900 */
[----:B-1----:R-:W-:-:S03]  /*04d0*/  FFMA R0, R0, R21, RZ ;  /* 0x0000001500007223 */ /* 0x002fc600000000ff */
[----:B------:R-:W4:Y:S01]  /*04e0*/  LDS R21, [R5+0xc] ;  /* 0x00000c0005157984 */ /* 0x000f220000000800 */
[----:B--2---:R-:W-:-:S03]  /*04f0*/  FFMA R25, R25, R18, R0 ;  /* 0x0000001219197223 */ /* 0x004fc60000000000 */
[----:B------:R-:W5:Y:S04]  /*0500*/  LDS R0, [R5+0x10] ;  /* 0x0000100005007984 */ /* 0x000f680000000800 */
[----:B------:R-:W0:Y:S01]  /*0510*/  LDS R18, [R5+0x14] ;  /* 0x0000140005127984 */ /* 0x000e220000000800 */
[----:B---3--:R-:W-:-:S03]  /*0520*/  FFMA R26, R26, R15, R25 ;  /* 0x0000000f1a1a7223 */ /* 0x008fc60000000019 */
[----:B------:R-:W1:Y:S04]  /*0530*/  LDS R25, [R5+0x18] ;  /* 0x0000180005197984 */ /* 0x000e680000000800 */
[----:B------:R-:W2:Y:S01]  /*0540*/  LDG.E.CONSTANT R15, desc[UR4][R2.64+0x44] ;  /* 0x00004404020f7981 */ /* 0x000ea2000c1e9900 */
[----:B----4-:R-:W-:-:S03]  /*0550*/  FFMA R21, R21, R20, R26 ;  /* 0x0000001415157223 */ /* 0x010fc6000000001a */
[----:B------:R-:W3:Y:S04]  /*0560*/  LDS R26, [R5+0x58] ;  /* 0x00005800051a7984 */ /* 0x000ee80000000800 */
[----:B------:R-:W4:Y:S01]  /*0570*/  LDG.E.CONSTANT R20, desc[UR4][R2.64+0x48] ;  /* 0x0000480402147981 */ /* 0x000f22000c1e9900 */
[----:B-----5:R-:W-:-:S03]  /*0580*/  FFMA R19, R0, R19, R21 ;  /* 0x0000001300137223 */ /* 0x020fc60000000015 */
[----:B------:R-:W5:Y:S04]  /*0590*/  LDG.E.CONSTANT R21, desc[UR4][R2.64+0x4c] ;  /* 0x00004c0402157981 */ /* 0x000f68000c1e9900 */
[----:B------:R-:W3:Y:S01]  /*05a0*/  LDS R0, [R5+0x5c] ;  /* 0x00005c0005007984 */ /* 0x000ee20000000800 */
[----:B0-----:R-:W-:-:S03]  /*05b0*/  FFMA R18, R18, R17, R19 ;  /* 0x0000001112127223 */ /* 0x001fc60000000013 */
[----:B------:R-:W5:Y:S01]  /*05c0*/  LDG.E.CONSTANT R19, desc[UR4][R2.64+0x50] ;  /* 0x0000500402137981 */ /* 0x000f62000c1e9900 */
[----:B-1----:R-:W-:-:S03]  /*05d0*/  FFMA R25, R25, R16, R18 ;  /* 0x0000001019197223 */ /* 0x002fc60000000012 */
[----:B------:R-:W5:Y:S04]  /*05e0*/  LDG.E.CONSTANT R18, desc[UR4][R2.64+0x54] ;  /* 0x0000540402127981 */ /* 0x000f68000c1e9900 */
[----:B------:R-:W5:Y:S04]  /*05f0*/  LDG.E.CONSTANT R17, desc[UR4][R2.64+0x58] ;  /* 0x0000580402117981 */ /* 0x000f68000c1e9900 */
[----:B------:R-:W5:Y:S01]  /*0600*/  LDG.E.CONSTANT R16, desc[UR4][R2.64+0x5c] ;  /* 0x00005c0402107981 */ /* 0x000f62000c1e9900 */
[----:B---3--:R-:W-:-:S03]  /*0610*/  FFMA R25, R26, R11, R25 ;  /* 0x0000000b1a197223 */ /* 0x008fc60000000019 */
[----:B------:R-:W0:Y:S01]  /*0620*/  LDS R11, [R5+0x64] ;  /* 0x00006400050b7984 */ /* 0x000e220000000800 */
[----:B------:R-:W-:-:S03]  /*0630*/  FFMA R26, R0, R9, R25 ;  /* 0x00000009001a7223 */ /* 0x000fc60000000019 */
[----:B------:R-:W3:Y:S04]  /*0640*/  LDG.E.CONSTANT R0, desc[UR4][R2.64+0x60] ;  /* 0x0000600402007981 */ /* 0x000ee8000c1e9900 */
[----:B------:R-:W1:Y:S01]  /*0650*/  LDS R25, [R5+0x68] ;  /* 0x0000680005197984 */ /* 0x000e620000000800 */
[----:B------:R-:W-:-:S03]  /*0660*/  FFMA R26, R27, R8, R26 ;  /* 0x000000081b1a7223 */ /* 0x000fc6000000001a */
[----:B------:R-:W3:Y:S04]  /*0670*/  LDG.E.CONSTANT R8, desc[UR4][R2.64+0x64] ;  /* 0x0000640402087981 */ /* 0x000ee8000c1e9900 */
[----:B------:R-:W3:Y:S04]  /*0680*/  LDG.E.CONSTANT R9, desc[UR4][R2.64+0x68] ;  /* 0x0000680402097981 */ /* 0x000ee8000c1e9900 */
[----:B------:R-:W-:Y:S01]  /*0690*/  LDS R27, [R5+0x110] ;  /* 0x00011000051b7984 */ /* 0x000fe20000000800 */
[----:B0-----:R-:W-:-:S03]  /*06a0*/  FFMA R26, R11, R10, R26 ;  /* 0x0000000a0b1a7223 */ /* 0x001fc6000000001a */
[----:B------:R-:W3:Y:S04]  /*06b0*/  LDG.E.CONSTANT R10, desc[UR4][R2.64+0x6c] ;  /* 0x00006c04020a7981 */ /* 0x000ee8000c1e9900 */
[----:B------:R-:W3:Y:S01]  /*06c0*/  LDG.E.CONSTANT R11, desc[UR4][R2.64+0x70] ;  /* 0x00007004020b7981 */ /* 0x000ee2000c1e9900 */
[----:B-1----:R-:W-:-:S03]  /*06d0*/  FFMA R26, R25, R12, R26 ;  /* 0x0000000c191a7223 */ /* 0x002fc6000000001a */
[----:B------:R-:W3:Y:S04]  /*06e0*/  LDG.E.CONSTANT R12, desc[UR4][R2.64+0x74] ;  /* 0x00007404020c7981 */ /* 0x000ee8000c1e9900 */
[----:B------:R-:W0:Y:S02]  /*06f0*/  LDS R25, [R5+0x6c] ;  /* 0x00006c0005197984 */ /* 0x000e240000000800 */
[----:B0-----:R-:W-:Y:S02]  /*0700*/  FFMA R13, R25, R13, R26 ;  /* 0x0000000d190d7223 */ /* 0x001fe4000000001a */
[----:B------:R-:W0:Y:S04]  /*0710*/  LDS R26, [R5+0x70] ;  /* 0x00007000051a7984 */ /* 0x000e280000000800 */
[----:B------:R-:W1:Y:S01]  /*0720*/  LDS R25, [R5+0xb4] ;  /* 0x0000b40005197984 */ /* 0x000e620000000800 */
[----:B0-----:R-:W-:-:S03]  /*0730*/  FFMA R13, R26, R14, R13 ;  /* 0x0000000e1a0d7223 */ /* 0x001fc6000000000d */
[----:B------:R-:W0:Y:S01]  /*0740*/  LDS R14, [R5+0xb8] ;  /* 0x0000b800050e7984 */ /* 0x000e220000000800 */
[----:B------:R-:W-:-:S03]  /*0750*/  FFMA R22, R28, R22, R13 ;  /* 0x000000161c167223 */ /* 0x000fc6000000000d */
[----:B------:R-:W3:Y:S04]  /*0760*/  LDG.E.CONSTANT R13, desc[UR4][R2.64+0x78] ;  /* 0x00007804020d7981 */ /* 0x000ee8000c1e9900 */
[----:B------:R-:W2:Y:S01]  /*0770*/  LDS R26, [R5+0xbc] ;  /* 0x0000bc00051a7984 */ /* 0x000ea20000000800 */
[----:B-1----:R-:W-:-:S03]  /*0780*/  FFMA R23, R25, R23, R22 ;  /* 0x0000001719177223 */ /* 0x002fc60000000016 */
[----:B------:R-:W4:Y:S04]  /*0790*/  LDS R25, [R5+0xc0] ;  /* 0x0000c00005197984 */ /* 0x000f280000000800 */
[----:B------:R-:W5:Y:S04]  /*07a0*/  LDS R28, [R5+0xc4] ;  /* 0x0000c400051c7984 */ /* 0x000f680000000800 */
[----:B------:R-:W1:Y:S01]  /*07b0*/  LDS R22, [R5+0xc8] ;  /* 0x0000c80005167984 */ /* 0x000e620000000800 */
[----:B0-----:R-:W-:-:S03]  /*07c0*/  FFMA R23, R14, R24, R23 ;  /* 0x000000180e177223 */ /* 0x001fc60000000017 */
[----:B------:R-:W3:Y:S04]  /*07d0*/  LDG.E.CONSTANT R14, desc[UR4][R2.64+0x7c] ;  /* 0x00007c04020e7981 */ /* 0x000ee8000c1e9900 */
[----:B------:R-:W-:Y:S01]  /*07e0*/  LDS R24, [R5+0x10c] ;  /* 0x00010c0005187984 */ /* 0x000fe20000000800 */
[----:B--2---:R-:W-:-:S03]  /*07f0*/  FFMA R26, R26, R15, R23 ;  /* 0x0000000f1a1a7223 */ /* 0x004fc60000000017 */
[----:B------:R-:W0:Y:S04]  /*0800*/  LDS R23, [R5+0x108] ;  /* 0x0001080005177984 */ /* 0x000e280000000800 */
[----:B------:R-:W2:Y:S01]  /*0810*/  LDG.E.CONSTANT R15, desc[UR4][R2.64+0x80] ;  /* 0x00008004020f7981 */ /* 0x000ea2000c1e9900 */
[----:B----4-:R-:W-:-:S03]  /*0820*/  FFMA R25, R25, R20, R26 ;  /* 0x0000001419197223 */ /* 0x010fc6000000001a */
[----:B------:R-:W4:Y:S01]  /*0830*/  LDG.E.CONSTANT R20, desc[UR4][R2.64+0x84] ;  /* 0x0000840402147981 */ /* 0x000f22000c1e9900 */
[----:B-----5:R-:W-:-:S03]  /*0840*/  FFMA R21, R28, R21, R25 ;  /* 0x000000151c157223 */ /* 0x020fc60000000019 */
[----:B------:R-:W3:Y:S04]  /*0850*/  LDS R25, [R5+0x114] ;  /* 0x0001140005197984 */ /* 0x000ee80000000800 */
[----:B------:R-:W-:Y:S01]  /*0860*/  LDS R28, [R5+0x174] ;  /* 0x00017400051c7984 */ /* 0x000fe20000000800 */
[----:B-1----:R-:W-:-:S03]  /*0870*/  FFMA R22, R22, R19, R21 ;  /* 0x0000001316167223 */ /* 0x002fc60000000015 */
[----:B------:R-:W1:Y:S04]  /*0880*/  LDS R21, [R5+0x118] ;  /* 0x0001180005157984 */ /* 0x000e680000000800 */
[----:B------:R-:W5:Y:S01]  /*0890*/  LDG.E.CONSTANT R19, desc[UR4][R2.64+0x88] ;  /* 0x0000880402137981 */ /* 0x000f62000c1e9900 */
[----:B0-----:R-:W-:-:S03]  /*08a0*/  FFMA R23, R23, R18, R22 ;  /* 0x0000001217177223 */ /* 0x001fc60000000016 */
[----:B------:R-:W0:Y:S04]  /*08b0*/  LDS R22, [R5+0x11c] ;  /* 0x00011c0005167984 */ /* 0x000e280000000800 */
[----:B------:R-:W5:Y:S01]  /*08c0*/  LDG.E.CONSTANT R18, desc[UR4][R2.64+0x8c] ;  /* 0x00008c0402127981 */ /* 0x000f62000c1e9900 */
[----:B------:R-:W-:-:S03]  /*08d0*/  FFMA R24, R24, R17, R23 ;  /* 0x0000001118187223 */ /* 0x000fc60000000017 */
[----:B------:R-:W0:Y:S01]  /*08e0*/  LDS R17, [R5+0x120] ;  /* 0x0001200005117984 */ /* 0x000e220000000800 */
[----:B------:R-:W-:-:S03]  /*08f0*/  FFMA R26, R27, R16, R24 ;  /* 0x000000101b1a7223 */ /* 0x000fc60000000018 */
[----:B------:R-:W5:Y:S04]  /*0900*/  LDG.E.CONSTANT R23, desc[UR4][R2.64+0x90] ;  /* 0x0000900402177981 */ /* 0x000f68000c1e9900 */
[----:B------:R-:W0:Y:S04]  /*0910*/  LDS R16, [R5+0x160] ;  /* 0x0001600005107984 */ /* 0x000e280000000800 */
[----:B------:R-:W5:Y:S01]  /*0920*/  LDG.E.CONSTANT R24, desc[UR4][R2.64+0x94] ;  /* 0x0000940402187981 */ /* 0x000f62000c1e9900 */
[----:B---3--:R-:W-:-:S03]  /*0930*/  FFMA R26, R25, R0, R26 ;  /* 0x00000000191a7223 */ /* 0x008fc6000000001a */
[----:B------:R-:W3:Y:S04]  /*0940*/  LDS R25, [R5+0x164] ;  /* 0x0001640005197984 */ /* 0x000ee80000000800 */
[----:B------:R-:W5:Y:S01]  /*0950*/  LDG.E.CONSTANT R0, desc[UR4][R2.64+0x98] ;  /* 0x0000980402007981 */ /* 0x000f62000c1e9900 */
[----:B-1----:R-:W-:-:S03]  /*0960*/  FFMA R27, R21, R8, R26 ;  /* 0x00000008151b7223 */ /* 0x002fc6000000001a */
[----:B------:R-:W5:Y:S04]  /*0970*/  LDG.E.CONSTANT R8, desc[UR4][R2.64+0x9c] ;  /* 0x00009c0402087981 */ /* 0x000f68000c1e9900 */
[----:B------:R-:W5:Y:S01]  /*0980*/  LDG.E.CONSTANT R21, desc[UR4][R2.64+0xa0] ;  /* 0x0000a00402157981 */ /* 0x000f62000c1e9900 */
[----:B0-----:R-:W-:-:S03]  /*0990*/  FFMA R26, R22, R9, R27 ;  /* 0x00000009161a7223 */ /* 0x001fc6000000001b */
[----:B------:R-:W5:Y:S04]  /*09a0*/  LDG.E.CONSTANT R22, desc[UR4][R2.64+0xa4] ;  /* 0x0000a40402167981 */ /* 0x000f68000c1e9900 */
[----:B------:R-:W5:Y:S01]  /*09b0*/  LDG.E.CONSTANT R9, desc[UR4][R2.64+0xa8] ;  /* 0x0000a80402097981 */ /* 0x000f62000c1e9900 */
[----:B------:R-:W-:-:S03]  /*09c0*/  FFMA R27, R17, R10, R26 ;  /* 0x0000000a111b7223 */ /* 0x000fc6000000001a */
[----:B------:R-:W5:Y:S04]  /*09d0*/  LDG.E.CONSTANT R17, desc[UR4][R2.64+0xac] ;  /* 0x0000ac0402117981 */ /* 0x000f68000c1e9900 */
[----:B------:R-:W5:Y:S01]  /*09e0*/  LDG.E.CONSTANT R10, desc[UR4][R2.64+0xb0] ;  /* 0x0000b004020a7981 */ /* 0x000f62000c1e9900 */
[----:B------:R-:W-:-:S03]  /*09f0*/  FFMA R26, R16, R11, R27 ;  /* 0x0000000b101a7223 */ /* 0x000fc6000000001b */
[----:B------:R-:W5:Y:S04]  /*0a00*/  LDG.E.CONSTANT R16, desc[UR4][R2.64+0xb4] ;  /* 0x0000b40402107981 */ /* 0x000f68000c1e9900 */
[----:B------:R-:W5:Y:S01]  /*0a10*/  LDG.E.CONSTANT R11, desc[UR4][R2.64+0xb8] ;  /* 0x0000b804020b7981 */ /* 0x000f62000c1e9900 */
[----:B---3--:R-:W-:-:S03]  /*0a20*/  FFMA R26, R25, R12, R26 ;  /* 0x0000000c191a7223 */ /* 0x008fc6000000001a */
[----:B------:R-:W3:Y:S04]  /*0a30*/  LDG.E.CONSTANT R12, desc[UR4][R2.64+0xbc] ;  /* 0x0000bc04020c7981 */ /* 0x000ee8000c1e9900 */
[----:B------:R0:W3:Y:S04]  /*0a40*/  LDG.E.CONSTANT R25, desc[UR4][R2.64+0xc0] ;  /* 0x0000c00402197981 */ /* 0x0000e8000c1e9900 */
[----:B------:R-:W1:Y:S04]  /*0a50*/  LDS R27, [R5+0x168] ;  /* 0x00016800051b7984 */ /* 0x000e680000000800 */
[----:B0-----:R-:W-:Y:S04]  /*0a60*/  LDS R3, [R5+0x1c0] ;  /* 0x0001c00005037984 */ /* 0x001fe80000000800 */
[----:B------:R-:W-:Y:S01]  /*0a70*/  LDS R2, [R5+0x1cc] ;  /* 0x0001cc0005027984 */ /* 0x000fe20000000800 */
[----:B-1----:R-:W-:-:S03]  /*0a80*/  FFMA R13, R27, R13, R26 ;  /* 0x0000000d1b0d7223 */ /* 0x002fc6000000001a */
[----:B------:R-:W0:Y:S04]  /*0a90*/  LDS R26, [R5+0x16c] ;  /* 0x00016c00051a7984 */ /* 0x000e280000000800 */
[----:B------:R-:W2:Y:S01]  /*0aa0*/  LDS R27, [R5+0x170] ;  /* 0x00017000051b7984 */ /* 0x000ea20000000800 */
[----:B0-----:R-:W-:-:S03]  /*0ab0*/  FFMA R26, R26, R14, R13 ;  /* 0x0000000e1a1a7223 */ /* 0x001fc6000000000d */
[----:B------:R-:W5:Y:S04]  /*0ac0*/  LDS R14, [R5+0x178] ;  /* 0x00017800050e7984 */ /* 0x000f680000000800 */
[----:B------:R-:W-:Y:S01]  /*0ad0*/  LDS R13, [R5+0x1c4] ;  /* 0x0001c400050d7984 */ /* 0x000fe20000000800 */
[----:B--2---:R-:W-:-:S03]  /*0ae0*/  FFMA R15, R27, R15, R26 ;  /* 0x0000000f1b0f7223 */ /* 0x004fc6000000001a */
[----:B------:R-:W0:Y:S04]  /*0af0*/  LDS R27, [R5+0x1b8] ;  /* 0x0001b800051b7984 */ /* 0x000e280000000800 */
[----:B------:R-:W1:Y:S01]  /*0b00*/  LDS R26, [R5+0x1bc] ;  /* 0x0001bc00051a7984 */ /* 0x000e620000000800 */
[----:B----4-:R-:W-:-:S03]  /*0b10*/  FFMA R15, R28, R20, R15 ;  /* 0x000000141c0f7223 */ /* 0x010fc6000000000f */
[----:B------:R-:W-:Y:S01]  /*0b20*/  LDS R20, [R5+0x220] ;  /* 0x0002200005147984 */ /* 0x000fe20000000800 */
[----:B-----5:R-:W-:-:S03]  /*0b30*/  FFMA R14, R14, R19, R15 ;  /* 0x000000130e0e7223 */ /* 0x020fc6000000000f */
[----:B------:R-:W2:Y:S01]  /*0b40*/  LDS R15, [R5+0x1c8] ;  /* 0x0001c800050f7984 */ /* 0x000ea20000000800 */
[----:B0-----:R-:W-:-:S03]  /*0b50*/  FFMA R19, R27, R18, R14 ;  /* 0x000000121b137223 */ /* 0x001fc6000000000e */
[----:B------:R-:W0:Y:S04]  /*0b60*/  LDS R27, [R5+0x1d0] ;  /* 0x0001d000051b7984 */ /* 0x000e280000000800 */
[----:B------:R-:W4:Y:S04]  /*0b70*/  LDS R14, [R5+0x210] ;  /* 0x00021000050e7984 */ /* 0x000f280000000800 */
[----:B------:R-:W5:Y:S01]  /*0b80*/  LDS R18, [R5+0x214] ;  /* 0x0002140005127984 */ /* 0x000f620000000800 */
[----:B-1----:R-:W-:-:S03]  /*0b90*/  FFMA R26, R26, R23, R19 ;  /* 0x000000171a1a7223 */ /* 0x002fc60000000013 */
[----:B------:R-:W1:Y:S04]  /*0ba0*/  LDS R19, [R5+0x218] ;  /* 0x0002180005137984 */ /* 0x000e680000000800 */
[----:B------:R-:W1:Y:S01]  /*0bb0*/  LDS R23, [R5+0x21c] ;  /* 0x00021c0005177984 */ /* 0x000e620000000800 */
[----:B------:R-:W-:-:S04]  /*0bc0*/  FFMA R24, R3, R24, R26 ;  /* 0x0000001803187223 */ /* 0x000fc8000000001a */
[----:B------:R-:W-:Y:S02]  /*0bd0*/  FFMA R24, R13, R0, R24 ;  /* 0x000000000d187223 */ /* 0x000fe40000000018 */
[----:B------:R-:W3:Y:S04]  /*0be0*/  LDS R13, [R5+0x224] ;  /* 0x00022400050d7984 */ /* 0x000ee80000000800 */
[----:B------:R-:W3:Y:S01]  /*0bf0*/  LDS R0, [R5+0x228] ;  /* 0x0002280005007984 */ /* 0x000ee20000000800 */
[----:B--2---:R-:W-:-:S04]  /*0c00*/  FFMA R15, R15, R8, R24 ;  /* 0x000000080f0f7223 */ /* 0x004fc80000000018 */
[----:B------:R-:W-:-:S04]  /*0c10*/  FFMA R2, R2, R21, R15 ;  /* 0x0000001502027223 */ /* 0x000fc8000000000f */
[----:B0-----:R-:W-:Y:S02]  /*0c20*/  FFMA R27, R27, R22, R2 ;  /* 0x000000161b1b7223 */ /* 0x001fe40000000002 */
[----:B------:R-:W0:Y:S02]  /*0c30*/  LDC.64 R2, c[0x0][0x388] ;  /* 0x0000e200ff027b82 */ /* 0x000e240000000a00 */
[----:B----4-:R-:W-:-:S04]  /*0c40*/  FFMA R9, R14, R9, R27 ;  /* 0x000000090e097223 */ /* 0x010fc8000000001b */
[----:B-----5:R-:W-:-:S04]  /*0c50*/  FFMA R18, R18, R17, R9 ;  /* 0x0000001112127223 */ /* 0x020fc80000000009 */
[----:B-1----:R-:W-:-:S04]  /*0c60*/  FFMA R10, R19, R10, R18 ;  /* 0x0000000a130a7223 */ /* 0x002fc80000000012 */
[----:B------:R-:W-:-:S04]  /*0c70*/  FFMA R23, R23, R16, R10 ;  /* 0x0000001017177223 */ /* 0x000fc8000000000a */
[----:B------:R-:W-:Y:S01]  /*0c80*/  FFMA R20, R20, R11, R23 ;  /* 0x0000000b14147223 */ /* 0x000fe20000000017 */
[----:B------:R-:W-:-:S03]  /*0c90*/  IMAD R7, R6, R4, R7 ;  /* 0x0000000406077224 */ /* 0x000fc600078e0207 */
[----:B---3--:R-:W-:Y:S01]  /*0ca0*/  FFMA R13, R13, R12, R20 ;  /* 0x0000000c0d0d7223 */ /* 0x008fe20000000014 */
[----:B0-----:R-:W-:-:S04]  /*0cb0*/  IMAD.WIDE R2, R7, 0x4, R2 ;  /* 0x0000000407027825 */ /* 0x001fc800078e0202 */
[----:B------:R-:W-:-:S05]  /*0cc0*/  FFMA R13, R0, R25, R13 ;  /* 0x00000019000d7223 */ /* 0x000fca000000000d */
[----:B------:R-:W-:Y:S01]  /*0cd0*/  STG.E desc[UR4][R2.64], R13 ;  /* 0x0000000d02007986 */ /* 0x000fe2000c101904 */
[----:B------:R-:W-:Y:S05]  /*0ce0*/  EXIT ;  /* 0x000000000000794d */ /* 0x000fea0003800000 */
.L_x_0:
[----:B------:R-:W-:-:S00]  /*0cf0*/  BRA `(.L_x_0) ;  /* 0xfffffffc00fc7947 */ /* 0x000fc0000383ffff */
[----:B------:R-:W-:-:S00]  /*0d00*/  NOP ;  /* 0x0000000000007918 */ /* 0x000fc00000000000 */
[----:B------:R-:W-:-:S00]  /*0d10*/  NOP ;  /* 0x0000000000007918 */ /* 0x000fc00000000000 */
[----:B------:R-:W-:-:S00]  /*0d20*/  NOP ;  /* 0x0000000000007918 */ /* 0x000fc00000000000 */
[----:B------:R-:W-:-:S00]  /*0d30*/  NOP ;  /* 0x0000000000007918 */ /* 0x000fc00000000000 */
[----:B------:R-:W-:-:S00]  /*0d40*/  NOP ;  /* 0x0000000000007918 */ /* 0x000fc00000000000 */
[----:B------:R-:W-:-:S00]  /*0d50*/  NOP ;  /* 0x0000000000007918 */ /* 0x000fc00000000000 */
[----:B------:R-:W-:-:S00]  /*0d60*/  NOP ;  /* 0x0000000000007918 */ /* 0x000fc00000000000 */
[----:B------:R-:W-:-:S00]  /*0d70*/  NOP ;  /* 0x0000000000007918 */ /* 0x000fc00000000000 */
.L_x_6:


//--------------------- .text._Z19convolution2D_naiveILi7EEvPKfPfS1_ii --------------------------
	.section	.text._Z19convolution2D_naiveILi7EEvPKfPfS1_ii,"ax",@progbits
	.align	128
        .global         _Z19convolution2D_naiveILi7EEvPKfPfS1_ii
        .type           _Z19convolution2D_naiveILi7EEvPKfPfS1_ii,@function
        .size           _Z19convolution2D_naiveILi7EEvPKfPfS1_ii,(.L_x_7 - _Z19convolution2D_naiveILi7EEvPKfPfS1_ii)
        .other          _Z19convolution2D_naiveILi7EEvPKfPfS1_ii,@"STO_CUDA_ENTRY STV_DEFAULT"
_Z19convolution2D_naiveILi7EEvPKfPfS1_ii:
.text._Z19convolution2D_naiveILi7EEvPKfPfS1_ii:
[----:B------:R-:W-:Y:S01]  /*0000*/  LDC R1, c[0x0][0x37c] ;  /* 0x0000df00ff017b82 */ /* 0x000fe20000000800 */
[----:B------:R-:W0:Y:S07]  /*0010*/  S2R R5, SR_TID.Y ;  /* 0x0000000000057919 */ /* 0x000e2e0000002200 */
[----:B------:R-:W1:Y:S01]  /*0020*/  LDC R0, c[0x0][0x360] ;  /* 0x0000d800ff007b82 */ /* 0x000e620000000800 */
[----:B------:R-:W1:Y:S07]  /*0030*/  S2R R3, SR_TID.X ;  /* 0x0000000000037919 */ /* 0x000e6e0000002100 */
[----:B------:R-:W0:Y:S08]  /*0040*/  S2UR UR5, SR_CTAID.Y ;  /* 0x00000000000579c3 */ /* 0x000e300000002600 */
[----:B------:R-:W0:Y:S08]  /*0050*/  LDC R2, c[0x0][0x364] ;  /* 0x0000d900ff027b82 */ /* 0x000e300000000800 */
[----:B------:R-:W1:Y:S08]  /*0060*/  S2UR UR4, SR_CTAID.X ;  /* 0x00000000000479c3 */ /* 0x000e700000002500 */
[----:B------:R-:W2:Y:S01]  /*0070*/  LDC.64 R14, c[0x0][0x398] ;  /* 0x0000e600ff0e7b82 */ /* 0x000ea20000000a00 */
[----:B0-----:R-:W-:-:S02]  /*0080*/  IMAD R2, R2, UR5, R5 ;  /* 0x0000000502027c24 */ /* 0x001fc4000f8e0205 */
[----:B-1----:R-:W-:-:S03]  /*0090*/  IMAD R0, R0, UR4, R3 ;  /* 0x0000000400007c24 */ /* 0x002fc6000f8e0203 */
[----:B--2---:R-:W-:-:S04]  /*00a0*/  ISETP.GE.AND P0, PT, R2, R15, PT ;  /* 0x0000000f0200720c */ /* 0x004fc80003f06270 */
[----:B------:R-:W-:-:S13]  /*00b0*/  ISETP.GE.OR P0, PT, R0, R14, P0 ;  /* 0x0000000e0000720c */ /* 0x000fda0000706670 */
[----:B------:R-:W-:Y:S05]  /*00c0*/  @P0 EXIT ;  /* 0x000000000000094d */ /* 0x000fea0003800000 */
[----:B------:R-:W0:Y:S01]  /*00d0*/  LDC.64 R16, c[0x0][0x380] ;  /* 0x0000e000ff107b82 */ /* 0x000e220000000a00 */
[----:B------:R-:W1:Y:S01]  /*00e0*/  LDCU.64 UR4, c[0x0][0x358] ;  /* 0x00006b00ff0477ac */ /* 0x000e620008000a00 */
[----:B------:R-:W-:Y:S02]  /*00f0*/  IADD3 R10, PT, PT, R14, -0x1, RZ ;  /* 0xffffffff0e0a7810 */ /* 0x000fe40007ffe0ff */
[----:B------:R-:W-:Y:S02]  /*0100*/  IADD3 R6, PT, PT, R15, -0x1, RZ ;  /* 0xffffffff0f067810 */ /* 0x000fe40007ffe0ff */
[----:B------:R-:W-:Y:S02]  /*0110*/  VIADDMNMX.RELU R5, R0, 0xfffffffd, R10, PT ;  /* 0xfffffffd00057846 */ /* 0x000fe4000380110a */
[----:B------:R-:W2:Y:S01]  /*0120*/  LDC.64 R12, c[0x0][0x390] ;  /* 0x0000e400ff0c7b82 */ /* 0x000ea20000000a00 */
[----:B------:R-:W-:Y:S02]  /*0130*/  VIADDMNMX.RELU R27, R2, 0xfffffffd, R6, PT ;  /* 0xfffffffd021b7846 */ /* 0x000fe40003801106 */
[----:B------:R-:W-:-:S03]  /*0140*/  VIADDMNMX.RELU R3, R0, 0xfffffffe, R10, PT ;  /* 0xfffffffe00037846 */ /* 0x000fc6000380110a */
[CC--:B------:R-:W-:Y:S02]  /*0150*/  IMAD R23, R27.reuse, R14.reuse, R5 ;  /* 0x0000000e1b177224 */ /* 0x0c0fe400078e0205 */
[----:B------:R-:W-:Y:S02]  /*0160*/  IMAD R19, R27, R14, R3 ;  /* 0x0000000e1b137224 */ /* 0x000fe400078e0203 */
[----:B0-----:R-:W-:-:S04]  /*0170*/  IMAD.WIDE R22, R23, 0x4, R16 ;  /* 0x0000000417167825 */ /* 0x001fc800078e0210 */
[----:B------:R-:W-:Y:S01]  /*0180*/  IMAD.WIDE R18, R19, 0x4, R16 ;  /* 0x0000000413127825 */ /* 0x000fe200078e0210 */
[----:B-1----:R-:W3:Y:S04]  /*0190*/  LDG.E.CONSTANT R9, desc[UR4][R22.64] ;  /* 0x0000000416097981 */ /* 0x002ee8000c1e9900 */
[----:B--2---:R-:W3:Y:S04]  /*01a0*/  LDG.E.CONSTANT R29, desc[UR4][R12.64] ;  /* 0x000000040c1d7981 */ /* 0x004ee8000c1e9900 */
[----:B------:R0:W2:Y:S04]  /*01b0*/  LDG.E.CONSTANT R15, desc[UR4][R18.64] ;  /* 0x00000004120f7981 */ /* 0x0000a8000c1e9900 */
[----:B------:R-:W2:Y:S01]  /*01c0*/  LDG.E.CONSTANT R28, desc[UR4][R12.64+0x4] ;  /* 0x000004040c1c7981 */ /* 0x000ea2000c1e9900 */
[----:B------:R-:W-:-:S02]  /*01d0*/  VIADDMNMX.RELU R4, R0, 0xffffffff, R10, PT ;  /* 0xffffffff00047846 */ /* 0x000fc4000380110a */
[----:B------:R-:W-:Y:S01]  /*01e0*/  VIMNMX.RELU R7, PT, PT, R10, R0, PT ;  /* 0x000000000a077248 */ /* 0x000fe20003fe1100 */
[----:B------:R-:W4:Y:S02]  /*01f0*/  LDG.E.CONSTANT R26, desc[UR4][R12.64+0x8] ;  /* 0x000008040c1a7981 */ /* 0x000f24000c1e9900 */
[CC--:B------:R-:W-:Y:S01]  /*0200*/  IMAD R11, R27.reuse, R14.reuse, R4 ;  /* 0x0000000e1b0b7224 */ /* 0x0c0fe200078e0204 */
[----:B------:R-:W-:Y:S01]  /*0210*/  VIADDMNMX.RELU R8, R0, 0x1, R10, PT ;  /* 0x0000000100087846 */ /* 0x000fe2000380110a */
[----:B------:R-:W-:Y:S01]  /*0220*/  IMAD R21, R27, R14, R7 ;  /* 0x0000000e1b157224 */ /* 0x000fe200078e0207 */
[----:B------:R-:W5:Y:S01]  /*0230*/  LDG.E.CONSTANT R22, desc[UR4][R12.64+0x10] ;  /* 0x000010040c167981 */ /* 0x000f62000c1e9900 */
[----:B0-----:R-:W-:-:S04]  /*0240*/  IMAD.WIDE R18, R11, 0x4, R16 ;  /* 0x000000040b127825 */ /* 0x001fc800078e0210 */
[----:B------:R-:W-:Y:S01]  /*0250*/  IMAD R11, R27, R14, R8 ;  /* 0x0000000e1b0b7224 */ /* 0x000fe200078e0208 */
[----:B------:R0:W4:Y:S01]  /*0260*/  LDG.E.CONSTANT R25, desc[UR4][R18.64] ;  /* 0x0000000412197981 */ /* 0x000122000c1e9900 */
[----:B------:R-:W-:-:S05]  /*0270*/  IMAD.WIDE R20, R21, 0x4, R16 ;  /* 0x0000000415147825 */ /* 0x000fca00078e0210 */
[----:B------:R-:W5:Y:S01]  /*0280*/  LDG.E.CONSTANT R24, desc[UR4][R20.64] ;  /* 0x0000000414187981 */ /* 0x000f62000c1e9900 */
[----:B0-----:R-:W-:-:S03]  /*0290*/  IMAD.WIDE R18, R11, 0x4, R16 ;  /* 0x000000040b127825 */ /* 0x001fc600078e0210 */
[----:B------:R-:W5:Y:S04]  /*02a0*/  LDG.E.CONSTANT R11, desc[UR4][R12.64+0xc] ;  /* 0x00000c040c0b7981 */ /* 0x000f68000c1e9900 */
[----:B------:R0:W5:Y:S04]  /*02b0*/  LDG.E.CONSTANT R23, desc[UR4][R18.64] ;  /* 0x0000000412177981 */ /* 0x000168000c1e9900 */
[----:B------:R-:W5:Y:S01]  /*02c0*/  LDG.E.CONSTANT R21, desc[UR4][R12.64+0x14] ;  /* 0x000014040c157981 */ /* 0x000f62000c1e9900 */
[----:B---3--:R-:W-:Y:S01]  /*02d0*/  FFMA R29, R9, R29, RZ ;  /* 0x0000001d091d7223 */ /* 0x008fe200000000ff */
[----:B------:R-:W-:-:S03]  /*02e0*/  VIADDMNMX.RELU R9, R0, 0x2, R10, PT ;  /* 0x0000000200097846 */ /* 0x000fc6000380110a */
[----:B--2---:R-:W-:Y:S02]  /*02f0*/  FFMA R15, R15, R28, R29 ;  /* 0x0000001c0f0f7223 */ /* 0x004fe4000000001d */
[----:B------:R-:W-:-:S04]  /*0300*/  IMAD R29, R27, R14, R9 ;  /* 0x0000000e1b1d7224 */ /* 0x000fc800078e0209 */
[----:B0-----:R-:W-:Y:S01]  /*0310*/  IMAD.WIDE R18, R29, 0x4, R16 ;  /* 0x000000041d127825 */ /* 0x001fe200078e0210 */
[----:B------:R-:W-:-:S04]  /*0320*/  VIADDMNMX.RELU R10, R0, 0x3, R10, PT ;  /* 0x00000003000a7846 */ /* 0x000fc8000380110a */
[----:B------:R0:W2:Y:S01]  /*0330*/  LDG.E.CONSTANT R20, desc[UR4][R18.64] ;  /* 0x0000000412147981 */ /* 0x0000a2000c1e9900 */
[----:B------:R-:W-:-:S04]  /*0340*/  IMAD R27, R27, R14, R10 ;  /* 0x0000000e1b1b7224 */ /* 0x000fc800078e020a */
[----:B0-----:R-:W-:Y:S02]  /*0350*/  IMAD.WIDE R18, R27, 0x4, R16 ;  /* 0x000000041b127825 */ /* 0x001fe400078e0210 */
[----:B------:R-:W3:Y:S04]  /*0360*/  LDG.E.CONSTANT R27, desc[UR4][R12.64+0x18] ;  /* 0x000018040c1b7981 */ /* 0x000ee8000c1e9900 */
[----:B------:R0:W3:Y:S01]  /*0370*/  LDG.E.CONSTANT R28, desc[UR4][R18.64] ;  /* 0x00000004121c7981 */ /* 0x0000e2000c1e9900 */
[----:B----4-:R-:W-:Y:S01]  /*0380*/  FFMA R25, R25, R26, R15 ;  /* 0x0000001a19197223 */ /* 0x010fe2000000000f */
[----:B------:R-:W-:Y:S02]  /*0390*/  VIADDMNMX.RELU R15, R2, 0xfffffffe, R6, PT ;  /* 0xfffffffe020f7846 */ /* 0x000fe40003801106 */
[----:B------:R-:W4:Y:S01]  /*03a0*/  LDG.E.CONSTANT R26, desc[UR4][R12.64+0x24] ;  /* 0x000024040c1a7981 */ /* 0x000f22000c1e9900 */
[----:B-----5:R-:W-:-:S02]  /*03b0*/  FFMA R24, R24, R11, R25 ;  /* 0x0000000b18187223 */ /* 0x020fc40000000019 */
[----:B------:R-:W-:Y:S02]  /*03c0*/  IMAD R11, R15, R14, R5 ;  /* 0x0000000e0f0b7224 */ /* 0x000fe400078e0205 */
[----:B------:R-:W-:Y:S02]  /*03d0*/  FFMA R29, R23, R22, R24 ;  /* 0x00000016171d7223 */ /* 0x000fe40000000018 */
[----:B------:R-:W-:Y:S01]  /*03e0*/  IMAD.WIDE R22, R11, 0x4, R16 ;  /* 0x000000040b167825 */ /* 0x000fe200078e0210 */
[----:B------:R-:W5:Y:S04]  /*03f0*/  LDG.E.CONSTANT R24, desc[UR4][R12.64+0x20] ;  /* 0x000020040c187981 */ /* 0x000f68000c1e9900 */
[----:B------:R-:W4:Y:S04]  /*0400*/  LDG.E.CONSTANT R11, desc[UR4][R12.64+0x1c] ;  /* 0x00001c040c0b7981 */ /* 0x000f28000c1e9900 */
[----:B------:R-:W4:Y:S01]  /*0410*/  LDG.E.CONSTANT R22, desc[UR4][R22.64] ;  /* 0x0000000416167981 */ /* 0x000f22000c1e9900 */
[----:B------:R-:W-:-:S04]  /*0420*/  IMAD R25, R15, R14, R3 ;  /* 0x0000000e0f197224 */ /* 0x000fc800078e0203 */
[----:B0-----:R-:W-:-:S05]  /*0430*/  IMAD.WIDE R18, R25, 0x4, R16 ;  /* 0x0000000419127825 */ /* 0x001fca00078e0210 */
[----:B------:R0:W5:Y:S01]  /*0440*/  LDG.E.CONSTANT R25, desc[UR4][R18.64] ;  /* 0x0000000412197981 */ /* 0x000162000c1e9900 */
[----:B--2---:R-:W-:Y:S01]  /*0450*/  FFMA R21, R20, R21, R29 ;  /* 0x0000001514157223 */ /* 0x004fe2000000001d */
[----:B------:R-:W-:-:S04]  /*0460*/  IMAD R29, R15, R14, R4 ;  /* 0x0000000e0f1d7224 */ /* 0x000fc800078e0204 */
[----:B0-----:R-:W-:-:S05]  /*0470*/  IMAD.WIDE R18, R29, 0x4, R16 ;  /* 0x000000041d127825 */ /* 0x001fca00078e0210 */
[----:B------:R0:W2:Y:S01]  /*0480*/  LDG.E.CONSTANT R23, desc[UR4][R18.64] ;  /* 0x0000000412177981 */ /* 0x0000a2000c1e9900 */
[----:B---3--:R-:W-:Y:S01]  /*0490*/  FFMA R21, R28, R27, R21 ;  /* 0x0000001b1c157223 */ /* 0x008fe20000000015 */
[----:B------:R-:W-:-:S04]  /*04a0*/  IMAD R27, R15, R14, R7 ;  /* 0x0000000e0f1b7224 */ /* 0x000fc800078e0207 */
[----:B0-----:R-:W-:Y:S02]  /*04b0*/  IMAD.WIDE R18, R27, 0x4, R16 ;  /* 0x000000041b127825 */ /* 0x001fe400078e0210 */
[----:B------:R-:W3:Y:S04]  /*04c0*/  LDG.E.CONSTANT R27, desc[UR4][R12.64+0x28] ;  /* 0x000028040c1b7981 */ /* 0x000ee8000c1e9900 */
[----:B------:R0:W3:Y:S01]  /*04d0*/  LDG.E.CONSTANT R28, desc[UR4][R18.64] ;  /* 0x00000004121c7981 */ /* 0x0000e2000c1e9900 */
[----:B----4-:R-:W-:Y:S01]  /*04e0*/  FFMA R22, R22, R11, R21 ;  /* 0x0000000b16167223 */ /* 0x010fe20000000015 */
[CC--:B------:R-:W-:Y:S02]  /*04f0*/  IMAD R21, R15.reuse, R14.reuse, R8 ;  /* 0x0000000e0f157224 */ /* 0x0c0fe400078e0208 */
[----:B------:R-:W-:-:S02]  /*0500*/  IMAD R11, R15, R14, R9 ;  /* 0x0000000e0f0b7224 */ /* 0x000fc400078e0209 */
[----:B------:R-:W-:-:S04]  /*0510*/  IMAD.WIDE R20, R21, 0x4, R16 ;  /* 0x0000000415147825 */ /* 0x000fc800078e0210 */
[----:B0-----:R-:W-:Y:S02]  /*0520*/  IMAD.WIDE R18, R11, 0x4, R16 ;  /* 0x000000040b127825 */ /* 0x001fe400078e0210 */
[----:B------:R-:W4:Y:S02]  /*0530*/  LDG.E.CONSTANT R20, desc[UR4][R20.64] ;  /* 0x0000000414147981 */ /* 0x000f24000c1e9900 */
[----:B------:R-:W-:Y:S02]  /*0540*/  IMAD R15, R15, R14, R10 ;  /* 0x0000000e0f0f7224 */ /* 0x000fe400078e020a */
[----:B------:R-:W4:Y:S01]  /*0550*/  LDG.E.CONSTANT R11, desc[UR4][R12.64+0x2c] ;  /* 0x00002c040c0b7981 */ /* 0x000f22000c1e9900 */
[----:B-----5:R-:W-:-:S03]  /*0560*/  FFMA R24, R25, R24, R22 ;  /* 0x0000001819187223 */ /* 0x020fc60000000016 */
[----:B------:R0:W5:Y:S04]  /*0570*/  LDG.E.CONSTANT R22, desc[UR4][R18.64] ;  /* 0x0000000412167981 */ /* 0x000168000c1e9900 */
[----:B------:R-:W5:Y:S01]  /*0580*/  LDG.E.CONSTANT R21, desc[UR4][R12.64+0x30] ;  /* 0x000030040c157981 */ /* 0x000f62000c1e9900 */
[----:B0-----:R-:W-:Y:S01]  /*0590*/  IMAD.WIDE R18, R15, 0x4, R16 ;  /* 0x000000040f127825 */ /* 0x001fe200078e0210 */
[----:B------:R-:W-:-:S04]  /*05a0*/  VIMNMX.U32 R15, PT, PT, R2, 0x1, !PT ;  /* 0x00000001020f7848 */ /* 0x000fc80007fe0000 */
[----:B------:R-:W-:Y:S01]  /*05b0*/  IADD3 R15, PT, PT, R15, -0x1, RZ ;  /* 0xffffffff0f0f7810 */ /* 0x000fe20007ffe0ff */
[----:B--2---:R-:W-:Y:S02]  /*05c0*/  FFMA R25, R23, R26, R24 ;  /* 0x0000001a17197223 */ /* 0x004fe40000000018 */
[----:B------:R0:W2:Y:S04]  /*05d0*/  LDG.E.CONSTANT R24, desc[UR4][R18.64] ;  /* 0x0000000412187981 */ /* 0x0000a8000c1e9900 */
[----:B------:R-:W2:Y:S04]  /*05e0*/  LDG.E.CONSTANT R23, desc[UR4][R12.64+0x34] ;  /* 0x000034040c177981 */ /* 0x000ea8000c1e9900 */
[----:B------:R-:W2:Y:S01]  /*05f0*/  LDG.E.CONSTANT R26, desc[UR4][R12.64+0x38] ;  /* 0x000038040c1a7981 */ /* 0x000ea2000c1e9900 */
[----:B---3--:R-:W-:Y:S01]  /*0600*/  FFMA R27, R28, R27, R25 ;  /* 0x0000001b1c1b7223 */ /* 0x008fe20000000019 */
[----:B------:R-:W-:-:S04]  /*0610*/  IMAD R25, R15, R14, R5 ;  /* 0x0000000e0f197224 */ /* 0x000fc800078e0205 */
[----:B0-----:R-:W-:-:S05]  /*0620*/  IMAD.WIDE R18, R25, 0x4, R16 ;  /* 0x0000000419127825 */ /* 0x001fca00078e0210 */
[----:B------:R0:W3:Y:S01]  /*0630*/  LDG.E.CONSTANT R25, desc[UR4][R18.64] ;  /* 0x0000000412197981 */ /* 0x0000e2000c1e9900 */
[----:B----4-:R-:W-:Y:S01]  /*0640*/  FFMA R11, R20, R11, R27 ;  /* 0x0000000b140b7223 */ /* 0x010fe2000000001b */
[----:B------:R-:W-:Y:S02]  /*0650*/  IMAD R27, R15, R14, R3 ;  /* 0x0000000e0f1b7224 */ /* 0x000fe400078e0203 */
[----:B------:R-:W4:Y:S02]  /*0660*/  LDG.E.CONSTANT R20, desc[UR4][R12.64+0x3c] ;  /* 0x00003c040c147981 */ /* 0x000f24000c1e9900 */
[----:B0-----:R-:W-:-:S04]  /*0670*/  IMAD.WIDE R18, R27, 0x4, R16 ;  /* 0x000000041b127825 */ /* 0x001fc800078e0210 */
[----:B-----5:R-:W-:Y:S01]  /*0680*/  FFMA R21, R22, R21, R11 ;  /* 0x0000001516157223 */ /* 0x020fe2000000000b */
[----:B------:R-:W-:Y:S01]  /*0690*/  IMAD R27, R15, R14, R4 ;  /* 0x0000000e0f1b7224 */ /* 0x000fe200078e0204 */
[----:B------:R0:W4:Y:S04]  /*06a0*/  LDG.E.CONSTANT R11, desc[UR4][R18.64] ;  /* 0x00000004120b7981 */ /* 0x000128000c1e9900 */
[----:B------:R-:W5:Y:S01]  /*06b0*/  LDG.E.CONSTANT R22, desc[UR4][R12.64+0x44] ;  /* 0x000044040c167981 */ /* 0x000f62000c1e9900 */
[----:B0-----:R-:W-:-:S04]  /*06c0*/  IMAD.WIDE R18, R27, 0x4, R16 ;  /* 0x000000041b127825 */ /* 0x001fc800078e0210 */
[----:B--2---:R-:W-:Y:S01]  /*06d0*/  FFMA R28, R24, R23, R21 ;  /* 0x00000017181c7223 */ /* 0x004fe20000000015 */
[----:B------:R-:W-:Y:S01]  /*06e0*/  IMAD R21, R15, R14, R7 ;  /* 0x0000000e0f157224 */ /* 0x000fe200078e0207 */
[----:B------:R0:W2:Y:S03]  /*06f0*/  LDG.E.CONSTANT R24, desc[UR4][R18.64] ;  /* 0x0000000412187981 */ /* 0x0000a6000c1e9900 */
[----:B0-----:R-:W-:Y:S02]  /*0700*/  IMAD.WIDE R18, R21, 0x4, R16 ;  /* 0x0000000415127825 */ /* 0x001fe400078e0210 */
[----:B------:R-:W2:Y:S04]  /*0710*/  LDG.E.CONSTANT R21, desc[UR4][R12.64+0x40] ;  /* 0x000040040c157981 */ /* 0x000ea8000c1e9900 */
[----:B------:R0:W5:Y:S01]  /*0720*/  LDG.E.CONSTANT R23, desc[UR4][R18.64] ;  /* 0x0000000412177981 */ /* 0x000162000c1e9900 */
[----:B---3--:R-:W-:Y:S01]  /*0730*/  FFMA R28, R25, R26, R28 ;  /* 0x0000001a191c7223 */ /* 0x008fe2000000001c */
[----:B------:R-:W-:-:S04]  /*0740*/  IMAD R25, R15, R14, R8 ;  /* 0x0000000e0f197224 */ /* 0x000fc800078e0208 */
[----:B0-----:R-:W-:Y:S02]  /*0750*/  IMAD.WIDE R18, R25, 0x4, R16 ;  /* 0x0000000419127825 */ /* 0x001fe400078e0210 */
[----:B------:R-:W3:Y:S04]  /*0760*/  LDG.E.CONSTANT R25, desc[UR4][R12.64+0x48] ;  /* 0x000048040c197981 */ /* 0x000ee8000c1e9900 */
[----:B------:R0:W3:Y:S01]  /*0770*/  LDG.E.CONSTANT R26, desc[UR4][R18.64] ;  /* 0x00000004121a7981 */ /* 0x0000e2000c1e9900 */
[CC--:B------:R-:W-:Y:S02]  /*0780*/  IMAD R27, R15.reuse, R14.reuse, R9 ;  /* 0x0000000e0f1b7224 */ /* 0x0c0fe400078e0209 */
[----:B------:R-:W-:Y:S02]  /*0790*/  IMAD R15, R15, R14, R10 ;  /* 0x0000000e0f0f7224 */ /* 0x000fe400078e020a */
[----:B----4-:R-:W-:-:S02]  /*07a0*/  FFMA R11, R11, R20, R28 ;  /* 0x000000140b0b7223 */ /* 0x010fc4000000001c */
[----:B0-----:R-:W-:Y:S02]  /*07b0*/  IMAD.WIDE R18, R15, 0x4, R16 ;  /* 0x000000040f127825 */ /* 0x001fe400078e0210 */
[----:B------:R-:W4:Y:S04]  /*07c0*/  LDG.E.CONSTANT R15, desc[UR4][R12.64+0x4c] ;  /* 0x00004c040c0f7981 */ /* 0x000f28000c1e9900 */
[----:B------:R-:W4:Y:S01]  /*07d0*/  LDG.E.CONSTANT R29, desc[UR4][R18.64] ;  /* 0x00000004121d7981 */ /* 0x000f22000c1e9900 */
[----:B--2---:R-:W-:Y:S01]  /*07e0*/  FFMA R24, R24, R21, R11 ;  /* 0x0000001518187223 */ /* 0x004fe2000000000b */
[----:B------:R-:W-:Y:S01]  /*07f0*/  VIMNMX.U32 R11, PT, PT, R2, R6, PT ;  /* 0x00000006020b7248 */ /* 0x000fe20003fe0000 */
[----:B------:R-:W-:-:S04]  /*0800*/  IMAD.WIDE R20, R27, 0x4, R16 ;  /* 0x000000041b147825 */ /* 0x000fc800078e0210 */
[----:B-----5:R-:W-:Y:S01]  /*0810*/  FFMA R22, R23, R22, R24 ;  /* 0x0000001617167223 */ /* 0x020fe20000000018 */
[----:B------:R-:W-:Y:S01]  /*0820*/  IMAD R27, R11, R14, R5 ;  /* 0x0000000e0b1b7224 */ /* 0x000fe200078e0205 */
[----:B------:R0:W4:Y:S04]  /*0830*/  LDG.E.CONSTANT R23, desc[UR4][R20.64] ;  /* 0x0000000414177981 */ /* 0x000128000c1e9900 */
[----:B------:R-:W2:Y:S01]  /*0840*/  LDG.E.CONSTANT R24, desc[UR4][R12.64+0x50] ;  /* 0x000050040c187981 */ /* 0x000ea2000c1e9900 */
[----:B0-----:R-:W-:-:S03]  /*0850*/  IMAD.WIDE R20, R27, 0x4, R16 ;  /* 0x000000041b147825 */ /* 0x001fc600078e0210 */
[----:B------:R-:W5:Y:S04]  /*0860*/  LDG.E.CONSTANT R27, desc[UR4][R12.64+0x54] ;  /* 0x000054040c1b7981 */ /* 0x000f68000c1e9900 */
[----:B------:R0:W5:Y:S01]  /*0870*/  LDG.E.CONSTANT R28, desc[UR4][R20.64] ;  /* 0x00000004141c7981 */ /* 0x000162000c1e9900 */
[----:B---3--:R-:W-:Y:S01]  /*0880*/  FFMA R26, R26, R25, R22 ;  /* 0x000000191a1a7223 */ /* 0x008fe20000000016 */
[----:B------:R-:W-:-:S04]  /*0890*/  IMAD R25, R11, R14, R3 ;  /* 0x0000000e0b197224 */ /* 0x000fc800078e0203 */
[----:B------:R-:W-:Y:S02]  /*08a0*/  IMAD.WIDE R18, R25, 0x4, R16 ;  /* 0x0000000419127825 */ /* 0x000fe400078e0210 */
[----:B------:R-:W3:Y:S04]  /*08b0*/  LDG.E.CONSTANT R25, desc[UR4][R12.64+0x58] ;  /* 0x000058040c197981 */ /* 0x000ee8000c1e9900 */
[----:B------:R1:W3:Y:S01]  /*08c0*/  LDG.E.CONSTANT R22, desc[UR4][R18.64] ;  /* 0x0000000412167981 */ /* 0x0002e2000c1e9900 */
[----:B----4-:R-:W-:Y:S01]  /*08d0*/  FFMA R26, R23, R15, R26 ;  /* 0x0000000f171a7223 */ /* 0x010fe2000000001a */
[CC--:B------:R-:W-:Y:S02]  /*08e0*/  IMAD R15, R11.reuse, R14.reuse, R4 ;  /* 0x0000000e0b0f7224 */ /* 0x0c0fe400078e0204 */
[----:B------:R-:W-:-:S02]  /*08f0*/  IMAD R23, R11, R14, R7 ;  /* 0x0000000e0b177224 */ /* 0x000fc400078e0207 */
[----:B--2---:R-:W-:Y:S01]  /*0900*/  FFMA R29, R29, R24, R26 ;  /* 0x000000181d1d7223 */ /* 0x004fe2000000001a */
[--C-:B0-----:R-:W-:Y:S01]  /*0910*/  IMAD.WIDE R20, R15, 0x4, R16.reuse ;  /* 0x000000040f147825 */ /* 0x101fe200078e0210 */
[----:B------:R-:W2:Y:S03]  /*0920*/  LDG.E.CONSTANT R26, desc[UR4][R12.64+0x60] ;  /* 0x000060040c1a7981 */ /* 0x000ea6000c1e9900 */
[----:B-1----:R-:W-:Y:S01]  /*0930*/  IMAD.WIDE R18, R23, 0x4, R16 ;  /* 0x0000000417127825 */ /* 0x002fe200078e0210 */
[----:B------:R-:W4:Y:S04]  /*0940*/  LDG.E.CONSTANT R15, desc[UR4][R12.64+0x5c] ;  /* 0x00005c040c0f7981 */ /* 0x000f28000c1e9900 */
[----:B------:R0:W4:Y:S01]  /*0950*/  LDG.E.CONSTANT R23, desc[UR4][R20.64] ;  /* 0x0000000414177981 */ /* 0x000122000c1e9900 */
[----:B-----5:R-:W-:Y:S01]  /*0960*/  FFMA R27, R28, R27, R29 ;  /* 0x0000001b1c1b7223 */ /* 0x020fe2000000001d */
[----:B------:R-:W-:-:S02]  /*0970*/  IMAD R29, R11, R14, R8 ;  /* 0x0000000e0b1d7224 */ /* 0x000fc400078e0208 */
[----:B------:R1:W2:Y:S02]  /*0980*/  LDG.E.CONSTANT R24, desc[UR4][R18.64] ;  /* 0x0000000412187981 */ /* 0x0002a4000c1e9900 */
[----:B0-----:R-:W-:-:S06]  /*0990*/  IMAD.WIDE R20, R29, 0x4, R16 ;  /* 0x000000041d147825 */ /* 0x001fcc00078e0210 */
[----:B------:R-:W5:Y:S04]  /*09a0*/  LDG.E.CONSTANT R21, desc[UR4][R20.64] ;  /* 0x0000000414157981 */ /* 0x000f68000c1e9900 */
[----:B------:R-:W5:Y:S01]  /*09b0*/  LDG.E.CONSTANT R20, desc[UR4][R12.64+0x64] ;  /* 0x000064040c147981 */ /* 0x000f62000c1e9900 */
[----:B---3--:R-:W-:Y:S01]  /*09c0*/  FFMA R22, R22, R25, R27 ;  /* 0x0000001916167223 */ /* 0x008fe2000000001b */
[----:B------:R-:W-:-:S04]  /*09d0*/  IMAD R25, R11, R14, R9 ;  /* 0x0000000e0b197224 */ /* 0x000fc800078e0209 */
[----:B-1----:R-:W-:-:S04]  /*09e0*/  IMAD.WIDE R18, R25, 0x4, R16 ;  /* 0x0000000419127825 */ /* 0x002fc800078e0210 */
[----:B------:R-:W-:Y:S01]  /*09f0*/  IMAD R27, R11, R14, R10 ;  /* 0x0000000e0b1b7224 */ /* 0x000fe200078e020a */
[----:B------:R0:W3:Y:S04]  /*0a00*/  LDG.E.CONSTANT R25, desc[UR4][R18.64] ;  /* 0x0000000412197981 */ /* 0x0000e8000c1e9900 */
[----:B------:R-:W3:Y:S01]  /*0a10*/  LDG.E.CONSTANT R11, desc[UR4][R12.64+0x68] ;  /* 0x000068040c0b7981 */ /* 0x000ee2000c1e9900 */
[----:B0-----:R-:W-:-:S03]  /*0a20*/  IMAD.WIDE R18, R27, 0x4, R16 ;  /* 0x000000041b127825 */ /* 0x001fc600078e0210 */
[----:B------:R-:W3:Y:S04]  /*0a30*/  LDG.E.CONSTANT R27, desc[UR4][R12.64+0x6c] ;  /* 0x00006c040c1b7981 */ /* 0x000ee8000c1e9900 */
[----:B------:R0:W3:Y:S01]  /*0a40*/  LDG.E.CONSTANT R28, desc[UR4][R18.64] ;  /* 0x00000004121c7981 */ /* 0x0000e2000c1e9900 */
[----:B----4-:R-:W-:Y:S01]  /*0a50*/  FFMA R23, R23, R15, R22 ;  /* 0x0000000f17177223 */ /* 0x010fe20000000016 */
[----:B------:R-:W-:Y:S02]  /*0a60*/  VIADDMNMX.U32 R15, R2, 0x1, R6, PT ;  /* 0x00000001020f7846 */ /* 0x000fe40003800006 */
[----:B------:R-:W4:Y:S01]  /*0a70*/  LDG.E.CONSTANT R22, desc[UR4][R12.64+0x74] ;  /* 0x000074040c167981 */ /* 0x000f22000c1e9900 */
[----:B--2---:R-:W-:Y:S02]  /*0a80*/  FFMA R24, R24, R26, R23 ;  /* 0x0000001a18187223 */ /* 0x004fe40000000017 */
[----:B------:R-:W-:-:S02]  /*0a90*/  IMAD R23, R15, R14, R5 ;  /* 0x0000000e0f177224 */ /* 0x000fc400078e0205 */
[----:B------:R-:W-:-:S04]  /*0aa0*/  IMAD R29, R15, R14, R3 ;  /* 0x0000000e0f1d7224 */ /* 0x000fc800078e0203 */
[----:B0-----:R-:W-:-:S04]  /*0ab0*/  IMAD.WIDE R18, R29, 0x4, R16 ;  /* 0x000000041d127825 */ /* 0x001fc800078e0210 */
[----:B-----5:R-:W-:Y:S01]  /*0ac0*/  FFMA R24, R21, R20, R24 ;  /* 0x0000001415187223 */ /* 0x020fe20000000018 */
[----:B------:R-:W-:Y:S02]  /*0ad0*/  IMAD.WIDE R20, R23, 0x4, R16 ;  /* 0x0000000417147825 */ /* 0x000fe400078e0210 */
[----:B------:R0:W4:Y:S04]  /*0ae0*/  LDG.E.CONSTANT R23, desc[UR4][R18.64] ;  /* 0x0000000412177981 */ /* 0x000128000c1e9900 */
[----:B------:R-:W2:Y:S04]  /*0af0*/  LDG.E.CONSTANT R20, desc[UR4][R20.64] ;  /* 0x0000000414147981 */ /* 0x000ea8000c1e9900 */
[----:B------:R-:W2:Y:S01]  /*0b00*/  LDG.E.CONSTANT R21, desc[UR4][R12.64+0x70] ;  /* 0x000070040c157981 */ /* 0x000ea2000c1e9900 */
[----:B---3--:R-:W-:Y:S01]  /*0b10*/  FFMA R11, R25, R11, R24 ;  /* 0x0000000b190b7223 */ /* 0x008fe20000000018 */
[----:B------:R-:W-:-:S04]  /*0b20*/  IMAD R25, R15, R14, R4 ;  /* 0x0000000e0f197224 */ /* 0x000fc800078e0204 */
[----:B0-----:R-:W-:-:S04]  /*0b30*/  IMAD.WIDE R18, R25, 0x4, R16 ;  /* 0x0000000419127825 */ /* 0x001fc800078e0210 */
[----:B------:R-:W-:Y:S02]  /*0b40*/  IMAD R25, R15, R14, R7 ;  /* 0x0000000e0f197224 */ /* 0x000fe400078e0207 */
[----:B------:R-:W-:Y:S01]  /*0b50*/  FFMA R27, R28, R27, R11 ;  /* 0x0000001b1c1b7223 */ /* 0x000fe2000000000b */
[----:B------:R0:W3:Y:S04]  /*0b60*/  LDG.E.CONSTANT R24, desc[UR4][R18.64] ;  /* 0x0000000412187981 */ /* 0x0000e8000c1e9900 */
[----:B------:R-:W3:Y:S01]  /*0b70*/  LDG.E.CONSTANT R11, desc[UR4][R12.64+0x78] ;  /* 0x000078040c0b7981 */ /* 0x000ee2000c1e9900 */
[----:B0-----:R-:W-:-:S03]  /*0b80*/  IMAD.WIDE R18, R25, 0x4, R16 ;  /* 0x0000000419127825 */ /* 0x001fc600078e0210 */
[----:B------:R-:W5:Y:S04]  /*0b90*/  LDG.E.CONSTANT R25, desc[UR4][R12.64+0x7c] ;  /* 0x00007c040c197981 */ /* 0x000f68000c1e9900 */
[----:B------:R0:W5:Y:S01]  /*0ba0*/  LDG.E.CONSTANT R26, desc[UR4][R18.64] ;  /* 0x00000004121a7981 */ /* 0x000162000c1e9900 */
[----:B--2---:R-:W-:Y:S01]  /*0bb0*/  FFMA R20, R20, R21, R27 ;  /* 0x0000001514147223 */ /* 0x004fe2000000001b */
[----:B------:R-:W-:-:S03]  /*0bc0*/  IMAD R21, R15, R14, R8 ;  /* 0x0000000e0f157224 */ /* 0x000fc600078e0208 */
[----:B----4-:R-:W-:Y:S01]  /*0bd0*/  FFMA R22, R23, R22, R20 ;  /* 0x0000001617167223 */ /* 0x010fe20000000014 */
[----:B------:R-:W-:-:S04]  /*0be0*/  IMAD.WIDE R20, R21, 0x4, R16 ;  /* 0x0000000415147825 */ /* 0x000fc800078e0210 */
[----:B------:R-:W-:Y:S02]  /*0bf0*/  IMAD R23, R15, R14, R9 ;  /* 0x0000000e0f177224 */ /* 0x000fe400078e0209 */
[----:B------:R-:W2:Y:S02]  /*0c00*/  LDG.E.CONSTANT R21, desc[UR4][R20.64] ;  /* 0x0000000414157981 */ /* 0x000ea4000c1e9900 */
[----:B0-----:R-:W-:-:S04]  /*0c10*/  IMAD.WIDE R18, R23, 0x4, R16 ;  /* 0x0000000417127825 */ /* 0x001fc800078e0210 */
[----:B------:R-:W-:Y:S01]  /*0c20*/  IMAD R27, R15, R14, R10 ;  /* 0x0000000e0f1b7224 */ /* 0x000fe200078e020a */
[----:B------:R0:W4:Y:S04]  /*0c30*/  LDG.E.CONSTANT R23, desc[UR4][R18.64] ;  /* 0x0000000412177981 */ /* 0x000128000c1e9900 */
[----:B------:R-:W2:Y:S04]  /*0c40*/  LDG.E.CONSTANT R20, desc[UR4][R12.64+0x80] ;  /* 0x000080040c147981 */ /* 0x000ea8000c1e9900 */
[----:B------:R-:W4:Y:S01]  /*0c50*/  LDG.E.CONSTANT R15, desc[UR4][R12.64+0x84] ;  /* 0x000084040c0f7981 */ /* 0x000f22000c1e9900 */
[----:B0-----:R-:W-:-:S04]  /*0c60*/  IMAD.WIDE R18, R27, 0x4, R16 ;  /* 0x000000041b127825 */ /* 0x001fc800078e0210 */
[----:B---3--:R-:W-:Y:S01]  /*0c70*/  FFMA R27, R24, R11, R22 ;  /* 0x0000000b181b7223 */ /* 0x008fe20000000016 */
[----:B------:R-:W-:Y:S01]  /*0c80*/  VIADDMNMX.U32 R11, R2, 0x2, R6, PT ;  /* 0x00000002020b7846 */ /* 0x000fe20003800006 */
[----:B------:R-:W3:Y:S02]  /*0c90*/  LDG.E.CONSTANT R24, desc[UR4][R12.64+0x88] ;  /* 0x000088040c187981 */ /* 0x000ee4000c1e9900 */
[----:B-----5:R-:W-:Y:S02]  /*0ca0*/  FFMA R28, R26, R25, R27 ;  /* 0x000000191a1c7223 */ /* 0x020fe4000000001b */
[----:B------:R-:W-:Y:S01]  /*0cb0*/  IMAD R25, R11, R14, R5 ;  /* 0x0000000e0b197224 */ /* 0x000fe200078e0205 */
[----:B------:R0:W3:Y:S03]  /*0cc0*/  LDG.E.CONSTANT R22, desc[UR4][R18.64] ;  /* 0x0000000412167981 */ /* 0x0000e6000c1e9900 */
[----:B0-----:R-:W-:-:S02]  /*0cd0*/  IMAD.WIDE R18, R25, 0x4, R16 ;  /* 0x0000000419127825 */ /* 0x001fc400078e0210 */
[----:B------:R-:W5:Y:S04]  /*0ce0*/  LDG.E.CONSTANT R25, desc[UR4][R12.64+0x8c] ;  /* 0x00008c040c197981 */ /* 0x000f68000c1e9900 */
[----:B------:R0:W5:Y:S01]  /*0cf0*/  LDG.E.CONSTANT R26, desc[UR4][R18.64] ;  /* 0x00000004121a7981 */ /* 0x000162000c1e9900 */
[----:B------:R-:W-:Y:S02]  /*0d00*/  IMAD R27, R11, R14, R7 ;  /* 0x0000000e0b1b7224 */ /* 0x000fe400078e0207 */
[----:B--2---:R-:W-:Y:S01]  /*0d10*/  FFMA R20, R21, R20, R28 ;  /* 0x0000001415147223 */ /* 0x004fe2000000001c */
[----:B------:R-:W-:-:S04]  /*0d20*/  IMAD R21, R11, R14, R3 ;  /* 0x0000000e0b157224 */ /* 0x000fc800078e0203 */
[----:B0-----:R-:W-:-:S04]  /*0d30*/  IMAD.WIDE R18, R21, 0x4, R16 ;  /* 0x0000000415127825 */ /* 0x001fc800078e0210 */
[----:B----4-:R-:W-:Y:S02]  /*0d40*/  FFMA R23, R23, R15, R20 ;  /* 0x0000000f17177223 */ /* 0x010fe40000000014 */
[----:B------:R-:W2:Y:S01]  /*0d50*/  LDG.E.CONSTANT R20, desc[UR4][R12.64+0x90] ;  /* 0x000090040c147981 */ /* 0x000ea2000c1e9900 */
[----:B------:R-:W-:-:S03]  /*0d60*/  IMAD R21, R11, R14, R4 ;  /* 0x0000000e0b157224 */ /* 0x000fc600078e0204 */
[----:B------:R0:W2:Y:S02]  /*0d70*/  LDG.E.CONSTANT R15, desc[UR4][R18.64] ;  /* 0x00000004120f7981 */ /* 0x0000a4000c1e9900 */
[----:B0-----:R-:W-:Y:S02]  /*0d80*/  IMAD.WIDE R18, R21, 0x4, R16 ;  /* 0x0000000415127825 */ /* 0x001fe400078e0210 */
[----:B------:R-:W4:Y:S04]  /*0d90*/  LDG.E.CONSTANT R21, desc[UR4][R12.64+0x94] ;  /* 0x000094040c157981 */ /* 0x000f28000c1e9900 */
[----:B------:R0:W4:Y:S01]  /*0da0*/  LDG.E.CONSTANT R28, desc[UR4][R18.64] ;  /* 0x00000004121c7981 */ /* 0x000122000c1e9900 */
[----:B---3--:R-:W-:Y:S01]  /*0db0*/  FFMA R23, R22, R24, R23 ;  /* 0x0000001816177223 */ /* 0x008fe20000000017 */
[----:B0-----:R-:W-:-:S02]  /*0dc0*/  IMAD.WIDE R18, R27, 0x4, R16 ;  /* 0x000000041b127825 */ /* 0x001fc400078e0210 */
[----:B------:R-:W3:Y:S04]  /*0dd0*/  LDG.E.CONSTANT R27, desc[UR4][R12.64+0x98] ;  /* 0x000098040c1b7981 */ /* 0x000ee8000c1e9900 */
[----:B------:R0:W3:Y:S01]  /*0de0*/  LDG.E.CONSTANT R24, desc[UR4][R18.64] ;  /* 0x0000000412187981 */ /* 0x0000e2000c1e9900 */
[----:B-----5:R-:W-:Y:S01]  /*0df0*/  FFMA R26, R26, R25, R23 ;  /* 0x000000191a1a7223 */ /* 0x020fe20000000017 */
[----:B------:R-:W-:Y:S02]  /*0e00*/  IMAD R23, R11, R14, R8 ;  /* 0x0000000e0b177224 */ /* 0x000fe400078e0208 */
[----:B------:R-:W5:Y:S02]  /*0e10*/  LDG.E.CONSTANT R25, desc[UR4][R12.64+0x9c] ;  /* 0x00009c040c197981 */ /* 0x000f64000c1e9900 */
[----:B------:R-:W-:-:S06]  /*0e20*/  IMAD.WIDE R22, R23, 0x4, R16 ;  /* 0x0000000417167825 */ /* 0x000fcc00078e0210 */
[----:B------:R-:W5:Y:S01]  /*0e30*/  LDG.E.CONSTANT R22, desc[UR4][R22.64] ;  /* 0x0000000416167981 */ /* 0x000f62000c1e9900 */
[CC--:B------:R-:W-:Y:S02]  /*0e40*/  IMAD R29, R11.reuse, R14.reuse, R9 ;  /* 0x0000000e0b1d7224 */ /* 0x0c0fe400078e0209 */
[----:B------:R-:W-:-:S04]  /*0e50*/  IMAD R11, R11, R14, R10 ;  /* 0x0000000e0b0b7224 */ /* 0x000fc800078e020a */
[----:B0-----:R-:W-:Y:S01]  /*0e60*/  IMAD.WIDE R18, R11, 0x4, R16 ;  /* 0x000000040b127825 */ /* 0x001fe200078e0210 */
[----:B------:R-:W-:Y:S01]  /*0e70*/  VIADDMNMX.U32 R11, R2, 0x3, R6, PT ;  /* 0x00000003020b7846 */ /* 0x000fe20003800006 */
[----:B------:R-:W5:Y:S04]  /*0e80*/  LDG.E.CONSTANT R23, desc[UR4][R12.64+0xa4] ;  /* 0x0000a4040c177981 */ /* 0x000f68000c1e9900 */
[CC--:B------:R-:W-:Y:S01]  /*0e90*/  IMAD R5, R11.reuse, R14.reuse, R5 ;  /* 0x0000000e0b057224 */ /* 0x0c0fe200078e0205 */
[----:B------:R-:W5:Y:S01]  /*0ea0*/  LDG.E.CONSTANT R18, desc[UR4][R18.64] ;  /* 0x0000000412127981 */ /* 0x000f62000c1e9900 */
[CC--:B------:R-:W-:Y:S02]  /*0eb0*/  IMAD R7, R11.reuse, R14.reuse, R7 ;  /* 0x0000000e0b077224 */ /* 0x0c0fe400078e0207 */
[----:B------:R-:W-:Y:S01]  /*0ec0*/  IMAD R8, R11, R14, R8 ;  /* 0x0000000e0b087224 */ /* 0x000fe200078e0208 */
[----:B------:R-:W5:Y:S01]  /*0ed0*/  LDG.E.CONSTANT R19, desc[UR4][R12.64+0xa8] ;  /* 0x0000a8040c137981 */ /* 0x000f62000c1e9900 */
[----:B------:R-:W-:-:S06]  /*0ee0*/  IMAD.WIDE R6, R7, 0x4, R16 ;  /* 0x0000000407067825 */ /* 0x000fcc00078e0210 */
[----:B------:R-:W5:Y:S01]  /*0ef0*/  LDG.E.CONSTANT R6, desc[UR4][R6.64] ;  /* 0x0000000406067981 */ /* 0x000f62000c1e9900 */
[----:B--2---:R-:W-:-:S04]  /*0f00*/  FFMA R15, R15, R20, R26 ;  /* 0x000000140f0f7223 */ /* 0x004fc8000000001a */
[----:B----4-:R-:W-:Y:S01]  /*0f10*/  FFMA R15, R28, R21, R15 ;  /* 0x000000151c0f7223 */ /* 0x010fe2000000000f */
[----:B------:R-:W-:-:S04]  /*0f20*/  IMAD.WIDE R20, R29, 0x4, R16 ;  /* 0x000000041d147825 */ /* 0x000fc800078e0210 */
[----:B------:R-:W-:Y:S02]  /*0f30*/  IMAD R29, R11, R14, R4 ;  /* 0x0000000e0b1d7224 */ /* 0x000fe400078e0204 */
[----:B------:R-:W2:Y:S01]  /*0f40*/  LDG.E.CONSTANT R20, desc[UR4][R20.64] ;  /* 0x0000000414147981 */ /* 0x000ea2000c1e9900 */
[----:B------:R-:W-:-:S04]  /*0f50*/  IMAD.WIDE R4, R5, 0x4, R16 ;  /* 0x0000000405047825 */ /* 0x000fc800078e0210 */
[----:B---3--:R-:W-:Y:S01]  /*0f60*/  FFMA R15, R24, R27, R15 ;  /* 0x0000001b180f7223 */ /* 0x008fe2000000000f */
[----:B------:R-:W-:Y:S01]  /*0f70*/  IMAD R27, R11, R14, R3 ;  /* 0x0000000e0b1b7224 */ /* 0x000fe200078e0203 */
[----:B------:R-:W3:Y:S04]  /*0f80*/  LDG.E.CONSTANT R4, desc[UR4][R4.64] ;  /* 0x0000000404047981 */ /* 0x000ee8000c1e9900 */
[----:B------:R-:W2:Y:S01]  /*0f90*/  LDG.E.CONSTANT R3, desc[UR4][R12.64+0xa0] ;  /* 0x0000a0040c037981 */ /* 0x000ea2000c1e9900 */
[----:B------:R-:W-:-:S03]  /*0fa0*/  IMAD.WIDE R26, R27, 0x4, R16 ;  /* 0x000000041b1a7825 */ /* 0x000fc600078e0210 */
[----:B------:R-:W4:Y:S01]  /*0fb0*/  LDG.E.CONSTANT R21, desc[UR4][R12.64+0xac] ;  /* 0x0000ac040c157981 */ /* 0x000f22000c1e9900 */
[----:B------:R-:W-:-:S03]  /*0fc0*/  IMAD.WIDE R28, R29, 0x4, R16 ;  /* 0x000000041d1c7825 */ /* 0x000fc600078e0210 */
[----:B------:R-:W4:Y:S01]  /*0fd0*/  LDG.E.CONSTANT R26, desc[UR4][R26.64] ;  /* 0x000000041a1a7981 */ /* 0x000f22000c1e9900 */
[----:B-----5:R-:W-:Y:S01]  /*0fe0*/  FFMA R15, R22, R25, R15 ;  /* 0x00000019160f7223 */ /* 0x020fe2000000000f */
[----:B------:R-:W-:Y:S02]  /*0ff0*/  IMAD R24, R11, R14, R9 ;  /* 0x0000000e0b187224 */ /* 0x000fe400078e0209 */
[----:B------:R-:W5:Y:S01]  /*1000*/  LDG.E.CONSTANT R28, desc[UR4][R28.64] ;  /* 0x000000041c1c7981 */ /* 0x000f62000c1e9900 */
[----:B------:R-:W-:-:S03]  /*1010*/  IMAD.WIDE R8, R8, 0x4, R16 ;  /* 0x0000000408087825 */ /* 0x000fc600078e0210 */
[----:B------:R-:W5:Y:S01]  /*1020*/  LDG.E.CONSTANT R25, desc[UR4][R12.64+0xb0] ;  /* 0x0000b0040c197981 */ /* 0x000f62000c1e9900 */
[----:B------:R-:W-:-:S03]  /*1030*/  IMAD R22, R11, R14, R10 ;  /* 0x0000000e0b167224 */ /* 0x000fc600078e020a */
[----:B------:R-:W5:Y:S01]  /*1040*/  LDG.E.CONSTANT R5, desc[UR4][R12.64+0xb4] ;  /* 0x0000b4040c057981 */ /* 0x000f62000c1e9900 */
[----:B------:R-:W-:-:S03]  /*1050*/  IMAD.WIDE R10, R24, 0x4, R16 ;  /* 0x00000004180a7825 */ /* 0x000fc600078e0210 */
[----:B------:R-:W5:Y:S01]  /*1060*/  LDG.E.CONSTANT R8, desc[UR4][R8.64] ;  /* 0x0000000408087981 */ /* 0x000f62000c1e9900 */
[----:B------:R-:W-:-:S03]  /*1070*/  IMAD.WIDE R16, R22, 0x4, R16 ;  /* 0x0000000416107825 */ /* 0x000fc600078e0210 */
[----:B------:R-:W5:Y:S04]  /*1080*/  LDG.E.CONSTANT R27, desc[UR4][R12.64+0xb8] ;  /* 0x0000b8040c1b7981 */ /* 0x000f68000c1e9900 */
[----:B------:R-:W5:Y:S04]  /*1090*/  LDG.E.CONSTANT R10, desc[UR4][R10.64] ;  /* 0x000000040a0a7981 */ /* 0x000f68000c1e9900 */
[----:B------:R-:W5:Y:S04]  /*10a0*/  LDG.E.CONSTANT R29, desc[UR4][R12.64+0xbc] ;  /* 0x0000bc040c1d7981 */ /* 0x000f68000c1e9900 */
[----:B------:R-:W5:Y:S04]  /*10b0*/  LDG.E.CONSTANT R16, desc[UR4][R16.64] ;  /* 0x0000000410107981 */ /* 0x000f68000c1e9900 */
[----:B------:R-:W5:Y:S01]  /*10c0*/  LDG.E.CONSTANT R24, desc[UR4][R12.64+0xc0] ;  /* 0x0000c0040c187981 */ /* 0x000f62000c1e9900 */
[----:B--2---:R-:W-:-:S04]  /*10d0*/  FFMA R3, R20, R3, R15 ;  /* 0x0000000314037223 */ /* 0x004fc8000000000f */
[----:B------:R-:W-:Y:S02]  /*10e0*/  FFMA R3, R18, R23, R3 ;  /* 0x0000001712037223 */ /* 0x000fe40000000003 */
[----:B------:R-:W0:Y:S02]  /*10f0*/  LDC.64 R22, c[0x0][0x388] ;  /* 0x0000e200ff167b82 */ /* 0x000e240000000a00 */
[----:B---3--:R-:W-:-:S04]  /*1100*/  FFMA R3, R4, R19, R3 ;  /* 0x0000001304037223 */ /* 0x008fc80000000003 */
[----:B----4-:R-:W-:-:S04]  /*1110*/  FFMA R3, R26, R21, R3 ;  /* 0x000000151a037223 */ /* 0x010fc80000000003 */
[----:B-----5:R-:W-:-:S04]  /*1120*/  FFMA R3, R28, R25, R3 ;  /* 0x000000191c037223 */ /* 0x020fc80000000003 */
[----:B------:R-:W-:Y:S01]  /*1130*/  FFMA R3, R6, R5, R3 ;  /* 0x0000000506037223 */ /* 0x000fe20000000003 */
[----:B------:R-:W-:-:S03]  /*1140*/  IMAD R5, R2, R14, R0 ;  /* 0x0000000e02057224 */ /* 0x000fc600078e0200 */
[----:B------:R-:W-:Y:S01]  /*1150*/  FFMA R3, R8, R27, R3 ;  /* 0x0000001b08037223 */ /* 0x000fe20000000003 */
[----:B0-----:R-:W-:-:S04]  /*1160*/  IMAD.WIDE R22, R5, 0x4, R22 ;  /* 0x0000000405167825 */ /* 0x001fc800078e0216 */
[----:B------:R-:W-:-:S04]  /*1170*/  FFMA R3, R10, R29, R3 ;  /* 0x0000001d0a037223 */ /* 0x000fc80000000003 */
[----:B------:R-:W-:-:S05]  /*1180*/  FFMA R3, R16, R24, R3 ;  /* 0x0000001810037223 */ /* 0x000fca0000000003 */
[----:B------:R-:W-:Y:S01]  /*1190*/  STG.E desc[UR4][R22.64], R3 ;  /* 0x0000000316007986 */ /* 0x000fe2000c101904 */
[----:B------:R-:W-:Y:S05]  /*11a0*/  EXIT ;  /* 0x000000000000794d */ /* 0x000fea0003800000 */
.L_x_1:
        /* <DEDUP_REMOVED lines=13> */
.L_x_7:


//--------------------- .text._Z19convolution2D_tiledILi5EEvPKfPfS1_ii --------------------------
	.section	.text._Z19convolution2D_tiledILi5EEvPKfPfS1_ii,"ax",@progbits
	.align	128
        .global         _Z19convolution2D_tiledILi5EEvPKfPfS1_ii
        .type           _Z19convolution2D_tiledILi5EEvPKfPfS1_ii,@function
        .size           _Z19convolution2D_tiledILi5EEvPKfPfS1_ii,(.L_x_8 - _Z19convolution2D_tiledILi5EEvPKfPfS1_ii)
        .other          _Z19convolution2D_tiledILi5EEvPKfPfS1_ii,@"STO_CUDA_ENTRY STV_DEFAULT"
_Z19convolution2D_tiledILi5EEvPKfPfS1_ii:
.text._Z19convolution2D_tiledILi5EEvPKfPfS1_ii:
        /* <DEDUP_REMOVED lines=14> */
[C---:B------:R-:W-:Y:S02]  /*00e0*/  ISETP.GT.U32.OR P1, PT, R0.reuse, 0x13, P1 ;  /* 0x000000130000780c */ /* 0x040fe40000f24470 */
[----:B------:R-:W-:Y:S02]  /*00f0*/  LOP3.LUT P4, RZ, R0, 0x3fc, R13, 0xc8, !PT ;  /* 0x000003fc00ff7812 */ /* 0x000fe4000788c80d */
        /* <DEDUP_REMOVED lines=42> */
[----:B------:R-:W4:Y:S04]  /*03a0*/  LDS R18, [R8+0xc] ;  /* 0x00000c0008127984 */ /* 0x000f280000000800 */
[----:B------:R-:W5:Y:S04]  /*03b0*/  LDS R23, [R8+0x10] ;  /* 0x0000100008177984 */ /* 0x000f680000000800 */
[----:B------:R-:W5:Y:S04]  /*03c0*/  LDS R25, [R8+0x50] ;  /* 0x0000500008197984 */ /* 0x000f680000000800 */
        /* <DEDUP_REMOVED lines=14> */
[----:B------:R-:W-:Y:S01]  /*04b0*/  LDS R29, [R8+0x60] ;  /* 0x00006000081d7984 */ /* 0x000fe20000000800 */
[----:B-1----:R-:W-:-:S03]  /*04c0*/  FFMA R0, R0, R17, RZ ;  /* 0x0000001100007223 */ /* 0x002fc600000000ff */
[----:B------:R-:W5:Y:S01]  /*04d0*/  LDG.E.CONSTANT R17, desc[UR4][R2.64+0x38] ;  /* 0x0000380402117981 */ /* 0x000f62000c1e9900 */
[----:B--2---:R-:W-:-:S03]  /*04e0*/  FFMA R0, R21, R16, R0 ;  /* 0x0000001015007223 */ /* 0x004fc60000000000 */
[----:B------:R-:W2:Y:S04]  /*04f0*/  LDG.E.CONSTANT R16, desc[UR4][R2.64+0x3c] ;  /* 0x00003c0402107981 */ /* 0x000ea8000c1e9900 */
[----:B------:R-:W2:Y:S01]  /*0500*/  LDG.E.CONSTANT R21, desc[UR4][R2.64+0x40] ;  /* 0x0000400402157981 */ /* 0x000ea2000c1e9900 */
[----:B---3--:R-:W-:-:S03]  /*0510*/  FFMA R27, R27, R20, R0 ;  /* 0x000000141b1b7223 */ /* 0x008fc60000000000 */
[----:B------:R-:W3:Y:S01]  /*0520*/  LDG.E.CONSTANT R20, desc[UR4][R2.64+0x44] ;  /* 0x0000440402147981 */ /* 0x000ee2000c1e9900 */
[----:B----4-:R-:W-:-:S03]  /*0530*/  FFMA R26, R18, R19, R27 ;  /* 0x00000013121a7223 */ /* 0x010fc6000000001b */
[----:B------:R-:W4:Y:S04]  /*0540*/  LDG.E.CONSTANT R0, desc[UR4][R2.64+0x48] ;  /* 0x0000480402007981 */ /* 0x000f28000c1e9900 */
[----:B------:R-:W4:Y:S01]  /*0550*/  LDG.E.CONSTANT R19, desc[UR4][R2.64+0x4c] ;  /* 0x00004c0402137981 */ /* 0x000f22000c1e9900 */
[----:B-----5:R-:W-:-:S03]  /*0560*/  FFMA R26, R23, R22, R26 ;  /* 0x00000016171a7223 */ /* 0x020fc6000000001a */
[----:B------:R-:W5:Y:S04]  /*0570*/  LDG.E.CONSTANT R18, desc[UR4][R2.64+0x50] ;  /* 0x0000500402127981 */ /* 0x000f68000c1e9900 */
[----:B------:R-:W5:Y:S01]  /*0580*/  LDG.E.CONSTANT R23, desc[UR4][R2.64+0x54] ;  /* 0x0000540402177981 */ /* 0x000f62000c1e9900 */
[----:B------:R-:W-:-:S03]  /*0590*/  FFMA R26, R25, R24, R26 ;  /* 0x00000018191a7223 */ /* 0x000fc6000000001a */
[----:B------:R-:W5:Y:S04]  /*05a0*/  LDG.E.CONSTANT R22, desc[UR4][R2.64+0x58] ;  /* 0x0000580402167981 */ /* 0x000f68000c1e9900 */
[----:B------:R-:W5:Y:S04]  /*05b0*/  LDG.E.CONSTANT R24, desc[UR4][R2.64+0x5c] ;  /* 0x00005c0402187981 */ /* 0x000f68000c1e9900 */
[----:B------:R0:W5:Y:S01]  /*05c0*/  LDG.E.CONSTANT R25, desc[UR4][R2.64+0x60] ;  /* 0x0000600402197981 */ /* 0x000162000c1e9900 */
[----:B------:R-:W-:-:S03]  /*05d0*/  IMAD R7, R6, R4, R7 ;  /* 0x0000000406077224 */ /* 0x000fc600078e0207 */
[----:B------:R-:W1:Y:S04]  /*05e0*/  LDS R27, [R8+0x54] ;  /* 0x00005400081b7984 */ /* 0x000e680000000800 */
[----:B0-----:R-:W-:Y:S04]  /*05f0*/  LDS R2, [R8+0xac] ;  /* 0x0000ac0008027984 */ /* 0x001fe80000000800 */
[----:B------:R-:W-:Y:S01]  /*0600*/  LDS R3, [R8+0xf0] ;  /* 0x0000f00008037984 */ /* 0x000fe20000000800 */
[----:B-1----:R-:W-:-:S03]  /*0610*/  FFMA R26, R27, R5, R26 ;  /* 0x000000051b1a7223 */ /* 0x002fc6000000001a */
[----:B------:R-:W0:Y:S04]  /*0620*/  LDS R5, [R8+0x58] ;  /* 0x0000580008057984 */ /* 0x000e280000000800 */
[----:B------:R-:W1:Y:S01]  /*0630*/  LDS R27, [R8+0x5c] ;  /* 0x00005c00081b7984 */ /* 0x000e620000000800 */
[----:B0-----:R-:W-:-:S03]  /*0640*/  FFMA R26, R5, R9, R26 ;  /* 0x00000009051a7223 */ /* 0x001fc6000000001a */
[----:B------:R-:W0:Y:S01]  /*0650*/  LDS R5, [R8+0xa0] ;  /* 0x0000a00008057984 */ /* 0x000e220000000800 */
[----:B-1----:R-:W-:-:S03]  /*0660*/  FFMA R26, R27, R11, R26 ;  /* 0x0000000b1b1a7223 */ /* 0x002fc6000000001a */
[----:B------:R-:W1:Y:S01]  /*0670*/  LDS R11, [R8+0xa4] ;  /* 0x0000a400080b7984 */ /* 0x000e620000000800 */
[----:B------:R-:W-:-:S03]  /*0680*/  FFMA R28, R29, R13, R26 ;  /* 0x0000000d1d1c7223 */ /* 0x000fc6000000001a */
[----:B------:R-:W1:Y:S04]  /*0690*/  LDS R9, [R8+0xa8] ;  /* 0x0000a80008097984 */ /* 0x000e680000000800 */
[----:B------:R-:W2:Y:S01]  /*06a0*/  LDS R26, [R8+0xb0] ;  /* 0x0000b000081a7984 */ /* 0x000ea20000000800 */
[----:B0-----:R-:W-:-:S03]  /*06b0*/  FFMA R28, R5, R10, R28 ;  /* 0x0000000a051c7223 */ /* 0x001fc6000000001c */
[----:B------:R-:W0:Y:S01]  /*06c0*/  LDS R10, [R8+0xf4] ;  /* 0x0000f400080a7984 */ /* 0x000e220000000800 */
[----:B-1----:R-:W-:-:S03]  /*06d0*/  FFMA R14, R11, R14, R28 ;  /* 0x0000000e0b0e7223 */ /* 0x002fc6000000001c */
[----:B------:R-:W3:Y:S01]  /*06e0*/  LDS R11, [R8+0xf8] ;  /* 0x0000f800080b7984 */ /* 0x000ee20000000800 */
[----:B------:R-:W-:-:S03]  /*06f0*/  FFMA R13, R9, R12, R14 ;  /* 0x0000000c090d7223 */ /* 0x000fc6000000000e */
[----:B------:R-:W4:Y:S01]  /*0700*/  LDS R5, [R8+0xfc] ;  /* 0x0000fc0008057984 */ /* 0x000f220000000800 */
[----:B------:R-:W-:-:S03]  /*0710*/  FFMA R15, R2, R15, R13 ;  /* 0x0000000f020f7223 */ /* 0x000fc6000000000d */
[----:B------:R-:W1:Y:S04]  /*0720*/  LDS R12, [R8+0x100] ;  /* 0x00010000080c7984 */ /* 0x000e680000000800 */
[----:B------:R-:W5:Y:S04]  /*0730*/  LDS R9, [R8+0x140] ;  /* 0x0001400008097984 */ /* 0x000f680000000800 */
[----:B------:R-:W5:Y:S04]  /*0740*/  LDS R14, [R8+0x144] ;  /* 0x00014400080e7984 */ /* 0x000f680000000800 */
[----:B------:R-:W5:Y:S01]  /*0750*/  LDS R13, [R8+0x148] ;  /* 0x00014800080d7984 */ /* 0x000f620000000800 */
[----:B--2---:R-:W-:-:S03]  /*0760*/  FFMA R2, R26, R17, R15 ;  /* 0x000000111a027223 */ /* 0x004fc6000000000f */
[----:B------:R-:W2:Y:S01]  /*0770*/  LDS R15, [R8+0x14c] ;  /* 0x00014c00080f7984 */ /* 0x000ea20000000800 */
[----:B------:R-:W-:-:S03]  /*0780*/  FFMA R3, R3, R16, R2 ;  /* 0x0000001003037223 */ /* 0x000fc60000000002 */
[----:B------:R-:W2:Y:S01]  /*0790*/  LDS R26, [R8+0x150] ;  /* 0x00015000081a7984 */ /* 0x000ea20000000800 */
[----:B0-----:R-:W-:Y:S02]  /*07a0*/  FFMA R10, R10, R21, R3 ;  /* 0x000000150a0a7223 */ /* 0x001fe40000000003 */
[----:B------:R-:W0:Y:S02]  /*07b0*/  LDC.64 R2, c[0x0][0x388] ;  /* 0x0000e200ff027b82 */ /* 0x000e240000000a00 */
[----:B---3--:R-:W-:-:S04]  /*07c0*/  FFMA R10, R11, R20, R10 ;  /* 0x000000140b0a7223 */ /* 0x008fc8000000000a */
[----:B----4-:R-:W-:-:S04]  /*07d0*/  FFMA R5, R5, R0, R10 ;  /* 0x0000000005057223 */ /* 0x010fc8000000000a */
[----:B-1----:R-:W-:-:S04]  /*07e0*/  FFMA R12, R12, R19, R5 ;  /* 0x000000130c0c7223 */ /* 0x002fc80000000005 */
[----:B-----5:R-:W-:-:S04]  /*07f0*/  FFMA R9, R9, R18, R12 ;  /* 0x0000001209097223 */ /* 0x020fc8000000000c */
[----:B------:R-:W-:-:S04]  /*0800*/  FFMA R14, R14, R23, R9 ;  /* 0x000000170e0e7223 */ /* 0x000fc80000000009 */
[----:B------:R-:W-:Y:S01]  /*0810*/  FFMA R14, R13, R22, R14 ;  /* 0x000000160d0e7223 */ /* 0x000fe2000000000e */
[----:B0-----:R-:W-:-:S04]  /*0820*/  IMAD.WIDE R2, R7, 0x4, R2 ;  /* 0x0000000407027825 */ /* 0x001fc800078e0202 */
[----:B--2---:R-:W-:-:S04]  /*0830*/  FFMA R15, R15, R24, R14 ;  /* 0x000000180f0f7223 */ /* 0x004fc8000000000e */
[----:B------:R-:W-:-:S05]  /*0840*/  FFMA R15, R26, R25, R15 ;  /* 0x000000191a0f7223 */ /* 0x000fca000000000f */
[----:B------:R-:W-:Y:S01]  /*0850*/  STG.E desc[UR4][R2.64], R15 ;  /* 0x0000000f02007986 */ /* 0x000fe2000c101904 */
[----:B------:R-:W-:Y:S05]  /*0860*/  EXIT ;  /* 0x000000000000794d */ /* 0x000fea0003800000 */
.L_x_2:
        /* <DEDUP_REMOVED lines=9> */
.L_x_8:


//--------------------- .text._Z19convolution2D_naiveILi5EEvPKfPfS1_ii --------------------------
	.section	.text._Z19convolution2D_naiveILi5EEvPKfPfS1_ii,"ax",@progbits
	.align	128
        .global         _Z19convolution2D_naiveILi5EEvPKfPfS1_ii
        .type           _Z19convolution2D_naiveILi5EEvPKfPfS1_ii,@function
        .size           _Z19convolution2D_naiveILi5EEvPKfPfS1_ii,(.L_x_9 - _Z19convolution2D_naiveILi5EEvPKfPfS1_ii)
        .other          _Z19convolution2D_naiveILi5EEvPKfPfS1_ii,@"STO_CUDA_ENTRY STV_DEFAULT"
_Z19convolution2D_naiveILi5EEvPKfPfS1_ii:
.text._Z19convolution2D_naiveILi5EEvPKfPfS1_ii:
        /* <DEDUP_REMOVED lines=17> */
[C-C-:B------:R-:W-:Y:S02]  /*0110*/  VIADDMNMX.RELU R5, R2.reuse, 0xfffffffe, R9.reuse, PT ;  /* 0xfffffffe02057846 */ /* 0x140fe40003801109 */
[----:B------:R-:W2:Y:S01]  /*0120*/  LDC.64 R12, c[0x0][0x390] ;  /* 0x0000e400ff0c7b82 */ /* 0x000ea20000000a00 */
[----:B------:R-:W-:Y:S02]  /*0130*/  VIADDMNMX.RELU R15, R3, 0xfffffffe, R4, PT ;  /* 0xfffffffe030f7846 */ /* 0x000fe40003801104 */
[----:B------:R-:W-:-:S02]  /*0140*/  VIADDMNMX.RELU R6, R2, 0xffffffff, R9, PT ;  /* 0xffffffff02067846 */ /* 0x000fc40003801109 */
[----:B------:R-:W-:Y:S01]  /*0150*/  VIMNMX.RELU R7, PT, PT, R9, R2, PT ;  /* 0x0000000209077248 */ /* 0x000fe20003fe1100 */
[CC--:B------:R-:W-:Y:S02]  /*0160*/  IMAD R29, R15.reuse, R14.reuse, R5 ;  /* 0x0000000e0f1d7224 */ /* 0x0c0fe400078e0205 */
[CC--:B------:R-:W-:Y:S01]  /*0170*/  IMAD R19, R15.reuse, R14.reuse, R6 ;  /* 0x0000000e0f137224 */ /* 0x0c0fe200078e0206 */
[----:B------:R-:W-:Y:S01]  /*0180*/  VIADDMNMX.RELU R8, R2, 0x1, R9, PT ;  /* 0x0000000102087846 */ /* 0x000fe20003801109 */
[----:B------:R-:W-:Y:S02]  /*0190*/  IMAD R23, R15, R14, R7 ;  /* 0x0000000e0f177224 */ /* 0x000fe400078e0207 */
[----:B0-----:R-:W-:-:S04]  /*01a0*/  IMAD.WIDE R28, R29, 0x4, R16 ;  /* 0x000000041d1c7825 */ /* 0x001fc800078e0210 */
[--C-:B------:R-:W-:Y:S01]  /*01b0*/  IMAD.WIDE R18, R19, 0x4, R16.reuse ;  /* 0x0000000413127825 */ /* 0x100fe200078e0210 */
[----:B-1----:R-:W3:Y:S04]  /*01c0*/  LDG.E.CONSTANT R0, desc[UR4][R28.64] ;  /* 0x000000041c007981 */ /* 0x002ee8000c1e9900 */
[----:B--2---:R-:W3:Y:S01]  /*01d0*/  LDG.E.CONSTANT R26, desc[UR4][R12.64] ;  /* 0x000000040c1a7981 */ /* 0x004ee2000c1e9900 */
[----:B------:R-:W-:-:S03]  /*01e0*/  IMAD.WIDE R22, R23, 0x4, R16 ;  /* 0x0000000417167825 */ /* 0x000fc600078e0210 */
[----:B------:R0:W2:Y:S01]  /*01f0*/  LDG.E.CONSTANT R24, desc[UR4][R18.64] ;  /* 0x0000000412187981 */ /* 0x0000a2000c1e9900 */
[----:B------:R-:W-:-:S03]  /*0200*/  IMAD R11, R15, R14, R8 ;  /* 0x0000000e0f0b7224 */ /* 0x000fc600078e0208 */
[----:B------:R-:W2:Y:S01]  /*0210*/  LDG.E.CONSTANT R25, desc[UR4][R12.64+0x4] ;  /* 0x000004040c197981 */ /* 0x000ea2000c1e9900 */
[----:B------:R-:W-:Y:S01]  /*0220*/  IMAD.WIDE R10, R11, 0x4, R16 ;  /* 0x000000040b0a7825 */ /* 0x000fe200078e0210 */
[----:B------:R-:W-:Y:S02]  /*0230*/  VIADDMNMX.RELU R9, R2, 0x2, R9, PT ;  /* 0x0000000202097846 */ /* 0x000fe40003801109 */
[----:B------:R-:W4:Y:S04]  /*0240*/  LDG.E.CONSTANT R23, desc[UR4][R22.64] ;  /* 0x0000000416177981 */ /* 0x000f28000c1e9900 */
[----:B------:R-:W4:Y:S01]  /*0250*/  LDG.E.CONSTANT R21, desc[UR4][R12.64+0x8] ;  /* 0x000008040c157981 */ /* 0x000f22000c1e9900 */
[----:B------:R-:W-:Y:S01]  /*0260*/  IMAD R15, R15, R14, R9 ;  /* 0x0000000e0f0f7224 */ /* 0x000fe200078e0209 */
[----:B------:R-:W-:-:S02]  /*0270*/  VIMNMX.U32 R20, PT, PT, R3, 0x1, !PT ;  /* 0x0000000103147848 */ /* 0x000fc40007fe0000 */
[----:B------:R-:W5:Y:S01]  /*0280*/  LDG.E.CONSTANT R10, desc[UR4][R10.64] ;  /* 0x000000040a0a7981 */ /* 0x000f62000c1e9900 */
[----:B0-----:R-:W-:Y:S01]  /*0290*/  IMAD.WIDE R18, R15, 0x4, R16 ;  /* 0x000000040f127825 */ /* 0x001fe200078e0210 */
[----:B------:R-:W-:Y:S02]  /*02a0*/  IADD3 R15, PT, PT, R20, -0x1, RZ ;  /* 0xffffffff140f7810 */ /* 0x000fe40007ffe0ff */
[----:B------:R-:W5:Y:S04]  /*02b0*/  LDG.E.CONSTANT R22, desc[UR4][R12.64+0x10] ;  /* 0x000010040c167981 */ /* 0x000f68000c1e9900 */
[----:B------:R-:W5:Y:S04]  /*02c0*/  LDG.E.CONSTANT R28, desc[UR4][R12.64+0x14] ;  /* 0x000014040c1c7981 */ /* 0x000f68000c1e9900 */
[----:B------:R-:W5:Y:S01]  /*02d0*/  LDG.E.CONSTANT R11, desc[UR4][R12.64+0xc] ;  /* 0x00000c040c0b7981 */ /* 0x000f62000c1e9900 */
[----:B------:R-:W-:-:S03]  /*02e0*/  IMAD R27, R15, R14, R5 ;  /* 0x0000000e0f1b7224 */ /* 0x000fc600078e0205 */
[----:B------:R0:W5:Y:S02]  /*02f0*/  LDG.E.CONSTANT R20, desc[UR4][R18.64] ;  /* 0x0000000412147981 */ /* 0x000164000c1e9900 */
[----:B0-----:R-:W-:-:S05]  /*0300*/  IMAD.WIDE R18, R27, 0x4, R16 ;  /* 0x000000041b127825 */ /* 0x001fca00078e0210 */
[----:B------:R0:W5:Y:S01]  /*0310*/  LDG.E.CONSTANT R27, desc[UR4][R18.64] ;  /* 0x00000004121b7981 */ /* 0x000162000c1e9900 */
[----:B---3--:R-:W-:-:S03]  /*0320*/  FFMA R29, R0, R26, RZ ;  /* 0x0000001a001d7223 */ /* 0x008fc600000000ff */
[----:B------:R-:W3:Y:S01]  /*0330*/  LDG.E.CONSTANT R0, desc[UR4][R12.64+0x18] ;  /* 0x000018040c007981 */ /* 0x000ee2000c1e9900 */
[----:B--2---:R-:W-:Y:S01]  /*0340*/  FFMA R24, R24, R25, R29 ;  /* 0x0000001918187223 */ /* 0x004fe2000000001d */
[----:B------:R-:W-:-:S03]  /*0350*/  IMAD R25, R15, R14, R6 ;  /* 0x0000000e0f197224 */ /* 0x000fc600078e0206 */
[----:B----4-:R-:W-:Y:S01]  /*0360*/  FFMA R23, R23, R21, R24 ;  /* 0x0000001517177223 */ /* 0x010fe20000000018 */
[----:B------:R-:W-:-:S04]  /*0370*/  IMAD.WIDE R24, R25, 0x4, R16 ;  /* 0x0000000419187825 */ /* 0x000fc800078e0210 */
[----:B------:R-:W-:Y:S02]  /*0380*/  IMAD R21, R15, R14, R7 ;  /* 0x0000000e0f157224 */ /* 0x000fe400078e0207 */
[----:B------:R-:W3:Y:S02]  /*0390*/  LDG.E.CONSTANT R24, desc[UR4][R24.64] ;  /* 0x0000000418187981 */ /* 0x000ee4000c1e9900 */
[----:B0-----:R-:W-:-:S05]  /*03a0*/  IMAD.WIDE R18, R21, 0x4, R16 ;  /* 0x0000000415127825 */ /* 0x001fca00078e0210 */
[----:B------:R0:W2:Y:S01]  /*03b0*/  LDG.E.CONSTANT R21, desc[UR4][R18.64] ;  /* 0x0000000412157981 */ /* 0x0000a2000c1e9900 */
[----:B-----5:R-:W-:Y:S01]  /*03c0*/  FFMA R29, R10, R11, R23 ;  /* 0x0000000b0a1d7223 */ /* 0x020fe20000000017 */
[CC--:B------:R-:W-:Y:S02]  /*03d0*/  IMAD R11, R15.reuse, R14.reuse, R8 ;  /* 0x0000000e0f0b7224 */ /* 0x0c0fe400078e0208 */
[----:B------:R-:W2:Y:S01]  /*03e0*/  LDG.E.CONSTANT R23, desc[UR4][R12.64+0x1c] ;  /* 0x00001c040c177981 */ /* 0x000ea2000c1e9900 */
[----:B------:R-:W-:Y:S02]  /*03f0*/  IMAD R15, R15, R14, R9 ;  /* 0x0000000e0f0f7224 */ /* 0x000fe400078e0209 */
[----:B------:R-:W-:-:S04]  /*0400*/  IMAD.WIDE R10, R11, 0x4, R16 ;  /* 0x000000040b0a7825 */ /* 0x000fc800078e0210 */
[----:B------:R-:W-:Y:S01]  /*0410*/  FFMA R26, R20, R22, R29 ;  /* 0x00000016141a7223 */ /* 0x000fe2000000001d */
[----:B0-----:R-:W-:Y:S01]  /*0420*/  IMAD.WIDE R18, R15, 0x4, R16 ;  /* 0x000000040f127825 */ /* 0x001fe200078e0210 */
[----:B------:R0:W4:Y:S04]  /*0430*/  LDG.E.CONSTANT R20, desc[UR4][R10.64] ;  /* 0x000000040a147981 */ /* 0x000128000c1e9900 */
[----:B------:R-:W4:Y:S01]  /*0440*/  LDG.E.CONSTANT R15, desc[UR4][R12.64+0x20] ;  /* 0x000020040c0f7981 */ /* 0x000f22000c1e9900 */
[----:B------:R-:W-:-:S03]  /*0450*/  VIMNMX.U32 R22, PT, PT, R3, R4, PT ;  /* 0x0000000403167248 */ /* 0x000fc60003fe0000 */
[----:B------:R-:W5:Y:S01]  /*0460*/  LDG.E.CONSTANT R18, desc[UR4][R18.64] ;  /* 0x0000000412127981 */ /* 0x000f62000c1e9900 */
[----:B------:R-:W-:Y:S01]  /*0470*/  FFMA R25, R27, R28, R26 ;  /* 0x0000001c1b197223 */ /* 0x000fe2000000001a */
[----:B------:R-:W-:Y:S02]  /*0480*/  IMAD R27, R22, R14, R5 ;  /* 0x0000000e161b7224 */ /* 0x000fe400078e0205 */
[----:B------:R-:W5:Y:S04]  /*0490*/  LDG.E.CONSTANT R26, desc[UR4][R12.64+0x28] ;  /* 0x000028040c1a7981 */ /* 0x000f68000c1e9900 */
[----:B------:R-:W5:Y:S01]  /*04a0*/  LDG.E.CONSTANT R19, desc[UR4][R12.64+0x24] ;  /* 0x000024040c137981 */ /* 0x000f62000c1e9900 */
[----:B0-----:R-:W-:-:S05]  /*04b0*/  IMAD.WIDE R10, R27, 0x4, R16 ;  /* 0x000000041b0a7825 */ /* 0x001fca00078e0210 */
[----:B------:R0:W5:Y:S01]  /*04c0*/  LDG.E.CONSTANT R27, desc[UR4][R10.64] ;  /* 0x000000040a1b7981 */ /* 0x000162000c1e9900 */
[----:B------:R-:W-:Y:S02]  /*04d0*/  IMAD R29, R22, R14, R9 ;  /* 0x0000000e161d7224 */ /* 0x000fe400078e0209 */
[----:B---3--:R-:W-:Y:S01]  /*04e0*/  FFMA R0, R24, R0, R25 ;  /* 0x0000000018007223 */ /* 0x008fe20000000019 */
[----:B------:R-:W-:-:S04]  /*04f0*/  IMAD R25, R22, R14, R6 ;  /* 0x0000000e16197224 */ /* 0x000fc800078e0206 */
[----:B------:R-:W-:-:S04]  /*0500*/  IMAD.WIDE R24, R25, 0x4, R16 ;  /* 0x0000000419187825 */ /* 0x000fc800078e0210 */
[----:B--2---:R-:W-:Y:S01]  /*0510*/  FFMA R21, R21, R23, R0 ;  /* 0x0000001715157223 */ /* 0x004fe20000000000 */
[----:B------:R-:W-:Y:S01]  /*0520*/  IMAD R23, R22, R14, R7 ;  /* 0x0000000e16177224 */ /* 0x000fe200078e0207 */
[----:B------:R-:W2:Y:S03]  /*0530*/  LDG.E.CONSTANT R24, desc[UR4][R24.64] ;  /* 0x0000000418187981 */ /* 0x000ea6000c1e9900 */
[----:B0-----:R-:W-:-:S04]  /*0540*/  IMAD.WIDE R10, R23, 0x4, R16 ;  /* 0x00000004170a7825 */ /* 0x001fc800078e0210 */
[----:B------:R-:W-:Y:S01]  /*0550*/  IMAD R23, R22, R14, R8 ;  /* 0x0000000e16177224 */ /* 0x000fe200078e0208 */
[----:B------:R0:W3:Y:S01]  /*0560*/  LDG.E.CONSTANT R0, desc[UR4][R10.64] ;  /* 0x000000040a007981 */ /* 0x0000e2000c1e9900 */
[----:B----4-:R-:W-:-:S03]  /*0570*/  FFMA R21, R20, R15, R21 ;  /* 0x0000000f14157223 */ /* 0x010fc60000000015 */
[----:B------:R-:W2:Y:S04]  /*0580*/  LDG.E.CONSTANT R15, desc[UR4][R12.64+0x2c] ;  /* 0x00002c040c0f7981 */ /* 0x000ea8000c1e9900 */
[----:B------:R-:W3:Y:S04]  /*0590*/  LDG.E.CONSTANT R20, desc[UR4][R12.64+0x30] ;  /* 0x000030040c147981 */ /* 0x000ee8000c1e9900 */
[----:B------:R-:W4:Y:S01]  /*05a0*/  LDG.E.CONSTANT R25, desc[UR4][R12.64+0x38] ;  /* 0x000038040c197981 */ /* 0x000f22000c1e9900 */
[----:B-----5:R-:W-:Y:S01]  /*05b0*/  FFMA R21, R18, R19, R21 ;  /* 0x0000001312157223 */ /* 0x020fe20000000015 */
[----:B------:R-:W-:-:S04]  /*05c0*/  IMAD.WIDE R18, R23, 0x4, R16 ;  /* 0x0000000417127825 */ /* 0x000fc800078e0210 */
[----:B0-----:R-:W-:Y:S02]  /*05d0*/  IMAD.WIDE R10, R29, 0x4, R16 ;  /* 0x000000041d0a7825 */ /* 0x001fe400078e0210 */
[----:B------:R-:W5:Y:S01]  /*05e0*/  LDG.E.CONSTANT R18, desc[UR4][R18.64] ;  /* 0x0000000412127981 */ /* 0x000f62000c1e9900 */
[----:B------:R-:W-:-:S03]  /*05f0*/  VIADDMNMX.U32 R22, R3, 0x1, R4, PT ;  /* 0x0000000103167846 */ /* 0x000fc60003800004 */
[----:B------:R0:W4:Y:S04]  /*0600*/  LDG.E.CONSTANT R23, desc[UR4][R10.64] ;  /* 0x000000040a177981 */ /* 0x000128000c1e9900 */
[----:B------:R-:W5:Y:S01]  /*0610*/  LDG.E.CONSTANT R19, desc[UR4][R12.64+0x34] ;  /* 0x000034040c137981 */ /* 0x000f62000c1e9900 */
[----:B------:R-:W-:Y:S01]  /*0620*/  FFMA R21, R27, R26, R21 ;  /* 0x0000001a1b157223 */ /* 0x000fe20000000015 */
[----:B------:R-:W-:Y:S02]  /*0630*/  IMAD R27, R22, R14, R5 ;  /* 0x0000000e161b7224 */ /* 0x000fe400078e0205 */
[----:B------:R-:W4:Y:S02]  /*0640*/  LDG.E.CONSTANT R26, desc[UR4][R12.64+0x3c] ;  /* 0x00003c040c1a7981 */ /* 0x000f24000c1e9900 */
[----:B0-----:R-:W-:-:S05]  /*0650*/  IMAD.WIDE R10, R27, 0x4, R16 ;  /* 0x000000041b0a7825 */ /* 0x001fca00078e0210 */
[----:B------:R0:W4:Y:S01]  /*0660*/  LDG.E.CONSTANT R27, desc[UR4][R10.64] ;  /* 0x000000040a1b7981 */ /* 0x000122000c1e9900 */
[----:B------:R-:W-:-:S04]  /*0670*/  IMAD R29, R22, R14, R7 ;  /* 0x0000000e161d7224 */ /* 0x000fc800078e0207 */
[----:B0-----:R-:W-:Y:S01]  /*0680*/  IMAD.WIDE R10, R29, 0x4, R16 ;  /* 0x000000041d0a7825 */ /* 0x001fe200078e0210 */
[----:B------:R-:W-:-:S05]  /*0690*/  VIADDMNMX.U32 R29, R3, 0x2, R4, PT ;  /* 0x00000002031d7846 */ /* 0x000fca0003800004 */
[-C--:B------:R-:W-:Y:S02]  /*06a0*/  IMAD R28, R29, R14.reuse, R5 ;  /* 0x0000000e1d1c7224 */ /* 0x080fe400078e0205 */
[----:B--2---:R-:W-:Y:S01]  /*06b0*/  FFMA R15, R24, R15, R21 ;  /* 0x0000000f180f7223 */ /* 0x004fe20000000015 */
[----:B------:R-:W-:-:S03]  /*06c0*/  IMAD R21, R22, R14, R6 ;  /* 0x0000000e16157224 */ /* 0x000fc600078e0206 */
[----:B---3--:R-:W-:Y:S01]  /*06d0*/  FFMA R15, R0, R20, R15 ;  /* 0x00000014000f7223 */ /* 0x008fe2000000000f */
[----:B------:R-:W-:-:S05]  /*06e0*/  IMAD.WIDE R20, R21, 0x4, R16 ;  /* 0x0000000415147825 */ /* 0x000fca00078e0210 */
[----:B------:R0:W2:Y:S01]  /*06f0*/  LDG.E.CONSTANT R0, desc[UR4][R20.64] ;  /* 0x0000000414007981 */ /* 0x0000a2000c1e9900 */
[-C--:B------:R-:W-:Y:S02]  /*0700*/  IMAD R6, R29, R14.reuse, R6 ;  /* 0x0000000e1d067224 */ /* 0x080fe400078e0206 */
[----:B-----5:R-:W-:Y:S01]  /*0710*/  FFMA R18, R18, R19, R15 ;  /* 0x0000001312127223 */ /* 0x020fe2000000000f */
[CC--:B------:R-:W-:Y:S01]  /*0720*/  IMAD R19, R22.reuse, R14.reuse, R8 ;  /* 0x0000000e16137224 */ /* 0x0c0fe200078e0208 */
[----:B------:R-:W3:Y:S02]  /*0730*/  LDG.E.CONSTANT R15, desc[UR4][R10.64] ;  /* 0x000000040a0f7981 */ /* 0x000ee4000c1e9900 */
[----:B----4-:R-:W-:Y:S02]  /*0740*/  FFMA R24, R23, R25, R18 ;  /* 0x0000001917187223 */ /* 0x010fe40000000012 */
[----:B------:R-:W2:Y:S01]  /*0750*/  LDG.E.CONSTANT R23, desc[UR4][R12.64+0x40] ;  /* 0x000040040c177981 */ /* 0x000ea2000c1e9900 */
[----:B------:R-:W-:-:S02]  /*0760*/  IMAD R25, R22, R14, R9 ;  /* 0x0000000e16197224 */ /* 0x000fc400078e0209 */
[--C-:B------:R-:W-:Y:S01]  /*0770*/  IMAD.WIDE R4, R19, 0x4, R16.reuse ;  /* 0x0000000413047825 */ /* 0x100fe200078e0210 */
[----:B------:R-:W3:Y:S03]  /*0780*/  LDG.E.CONSTANT R22, desc[UR4][R12.64+0x44] ;  /* 0x000044040c167981 */ /* 0x000ee6000c1e9900 */
[--C-:B------:R-:W-:Y:S01]  /*0790*/  IMAD.WIDE R18, R25, 0x4, R16.reuse ;  /* 0x0000000419127825 */ /* 0x100fe200078e0210 */
[----:B------:R-:W4:Y:S04]  /*07a0*/  LDG.E.CONSTANT R11, desc[UR4][R12.64+0x48] ;  /* 0x000048040c0b7981 */ /* 0x000f28000c1e9900 */
[----:B------:R-:W4:Y:S01]  /*07b0*/  LDG.E.CONSTANT R4, desc[UR4][R4.64] ;  /* 0x0000000404047981 */ /* 0x000f22000c1e9900 */
[----:B0-----:R-:W-:-:S04]  /*07c0*/  IMAD.WIDE R20, R28, 0x4, R16 ;  /* 0x000000041c147825 */ /* 0x001fc800078e0210 */
[----:B------:R-:W-:Y:S01]  /*07d0*/  FFMA R27, R27, R26, R24 ;  /* 0x0000001a1b1b7223 */ /* 0x000fe20000000018 */
[----:B------:R-:W5:Y:S01]  /*07e0*/  LDG.E.CONSTANT R18, desc[UR4][R18.64] ;  /* 0x0000000412127981 */ /* 0x000f62000c1e9900 */
[----:B------:R-:W-:-:S03]  /*07f0*/  IMAD R26, R29, R14, R7 ;  /* 0x0000000e1d1a7224 */ /* 0x000fc600078e0207 */
[----:B------:R-:W5:Y:S01]  /*0800*/  LDG.E.CONSTANT R25, desc[UR4][R12.64+0x4c] ;  /* 0x00004c040c197981 */ /* 0x000f62000c1e9900 */
[----:B------:R-:W-:-:S03]  /*0810*/  IMAD.WIDE R6, R6, 0x4, R16 ;  /* 0x0000000406067825 */ /* 0x000fc600078e0210 */
[----:B------:R0:W5:Y:S01]  /*0820*/  LDG.E.CONSTANT R10, desc[UR4][R20.64] ;  /* 0x00000004140a7981 */ /* 0x000162000c1e9900 */
[CC--:B------:R-:W-:Y:S02]  /*0830*/  IMAD R28, R29.reuse, R14.reuse, R8 ;  /* 0x0000000e1d1c7224 */ /* 0x0c0fe400078e0208 */
[----:B------:R-:W-:Y:S01]  /*0840*/  IMAD R29, R29, R14, R9 ;  /* 0x0000000e1d1d7224 */ /* 0x000fe200078e0209 */
[----:B------:R-:W5:Y:S01]  /*0850*/  LDG.E.CONSTANT R24, desc[UR4][R12.64+0x50] ;  /* 0x000050040c187981 */ /* 0x000f62000c1e9900 */
[----:B------:R-:W-:-:S03]  /*0860*/  IMAD.WIDE R8, R26, 0x4, R16 ;  /* 0x000000041a087825 */ /* 0x000fc600078e0210 */
[----:B------:R-:W5:Y:S01]  /*0870*/  LDG.E.CONSTANT R6, desc[UR4][R6.64] ;  /* 0x0000000406067981 */ /* 0x000f62000c1e9900 */
[----:B0-----:R-:W-:-:S03]  /*0880*/  IMAD.WIDE R20, R28, 0x4, R16 ;  /* 0x000000041c147825 */ /* 0x001fc600078e0210 */
[----:B------:R-:W5:Y:S01]  /*0890*/  LDG.E.CONSTANT R5, desc[UR4][R12.64+0x54] ;  /* 0x000054040c057981 */ /* 0x000f62000c1e9900 */
[----:B------:R-:W-:-:S03]  /*08a0*/  IMAD.WIDE R16, R29, 0x4, R16 ;  /* 0x000000041d107825 */ /* 0x000fc600078e0210 */
[----:B------:R-:W5:Y:S04]  /*08b0*/  LDG.E.CONSTANT R8, desc[UR4][R8.64] ;  /* 0x0000000408087981 */ /* 0x000f68000c1e9900 */
[----:B------:R-:W5:Y:S04]  /*08c0*/  LDG.E.CONSTANT R19, desc[UR4][R12.64+0x58] ;  /* 0x000058040c137981 */ /* 0x000f68000c1e9900 */
[----:B------:R-:W5:Y:S04]  /*08d0*/  LDG.E.CONSTANT R20, desc[UR4][R20.64] ;  /* 0x0000000414147981 */ /* 0x000f68000c1e9900 */
[----:B------:R-:W5:Y:S04]  /*08e0*/  LDG.E.CONSTANT R29, desc[UR4][R12.64+0x5c] ;  /* 0x00005c040c1d7981 */ /* 0x000f68000c1e9900 */
[----:B------:R-:W5:Y:S04]  /*08f0*/  LDG.E.CONSTANT R16, desc[UR4][R16.64] ;  /* 0x0000000410107981 */ /* 0x000f68000c1e9900 */
[----:B------:R-:W5:Y:S01]  /*0900*/  LDG.E.CONSTANT R26, desc[UR4][R12.64+0x60] ;  /* 0x000060040c1a7981 */ /* 0x000f62000c1e9900 */
[----:B------:R-:W-:-:S02]  /*0910*/  IMAD R3, R3, R14, R2 ;  /* 0x0000000e03037224 */ /* 0x000fc400078e0202 */
[----:B--2---:R-:W-:-:S04]  /*0920*/  FFMA R0, R0, R23, R27 ;  /* 0x0000001700007223 */ /* 0x004fc8000000001b */
[----:B---3--:R-:W-:Y:S02]  /*0930*/  FFMA R15, R15, R22, R0 ;  /* 0x000000160f0f7223 */ /* 0x008fe40000000000 */
[----:B------:R-:W0:Y:S02]  /*0940*/  LDC.64 R22, c[0x0][0x388] ;  /* 0x0000e200ff167b82 */ /* 0x000e240000000a00 */
[----:B----4-:R-:W-:-:S04]  /*0950*/  FFMA R11, R4, R11, R15 ;  /* 0x0000000b040b7223 */ /* 0x010fc8000000000f */
[----:B-----5:R-:W-:-:S04]  /*0960*/  FFMA R11, R18, R25, R11 ;  /* 0x00000019120b7223 */ /* 0x020fc8000000000b */
[----:B------:R-:W-:-:S04]  /*0970*/  FFMA R11, R10, R24, R11 ;  /* 0x000000180a0b7223 */ /* 0x000fc8000000000b */
[----:B------:R-:W-:-:S04]  /*0980*/  FFMA R5, R6, R5, R11 ;  /* 0x0000000506057223 */ /* 0x000fc8000000000b */
[----:B------:R-:W-:Y:S01]  /*0990*/  FFMA R5, R8, R19, R5 ;  /* 0x0000001308057223 */ /* 0x000fe20000000005 */
[----:B0-----:R-:W-:-:S04]  /*09a0*/  IMAD.WIDE R22, R3, 0x4, R22 ;  /* 0x0000000403167825 */ /* 0x001fc800078e0216 */
[----:B------:R-:W-:-:S04]  /*09b0*/  FFMA R5, R20, R29, R5 ;  /* 0x0000001d14057223 */ /* 0x000fc80000000005 */
[----:B------:R-:W-:-:S05]  /*09c0*/  FFMA R5, R16, R26, R5 ;  /* 0x0000001a10057223 */ /* 0x000fca0000000005 */
[----:B------:R-:W-:Y:S01]  /*09d0*/  STG.E desc[UR4][R22.64], R5 ;  /* 0x0000000516007986 */ /* 0x000fe2000c101904 */
[----:B------:R-:W-:Y:S05]  /*09e0*/  EXIT ;  /* 0x000000000000794d */ /* 0x000fea0003800000 */
.L_x_3:
        /* <DEDUP_REMOVED lines=9> */
.L_x_9:


//--------------------- .text._Z19convolution2D_tiledILi3EEvPKfPfS1_ii --------------------------
	.section	.text._Z19convolution2D_tiledILi3EEvPKfPfS1_ii,"ax",@progbits
	.align	128
        .global         _Z19convolution2D_tiledILi3EEvPKfPfS1_ii
        .type           _Z19convolution2D_tiledILi3EEvPKfPfS1_ii,@function
        .size           _Z19convolution2D_tiledILi3EEvPKfPfS1_ii,(.L_x_10 - _Z19convolution2D_tiledILi3EEvPKfPfS1_ii)
        .other          _Z19convolution2D_tiledILi3EEvPKfPfS1_ii,@"STO_CUDA_ENTRY STV_DEFAULT"
_Z19convolution2D_tiledILi3EEvPKfPfS1_ii:
.text._Z19convolution2D_tiledILi3EEvPKfPfS1_ii:
        /* <DEDUP_REMOVED lines=69> */
[----:B------:R0:W5:Y:S01]  /*0450*/  LDG.E.CONSTANT R3, desc[UR4][R6.64+0x20] ;  /* 0x0000200406037981 */ /* 0x000162000c1e9900 */
[----:B------:R-:W-:-:S03]  /*0460*/  IMAD R5, R4, R2, R5 ;  /* 0x0000000204057224 */ /* 0x000fc600078e0205 */
[----:B------:R-:W5:Y:S04]  /*0470*/  LDS R14, [R16+0x90] ;  /* 0x00009000100e7984 */ /* 0x000f680000000800 */
[----:B------:R-:W5:Y:S01]  /*0480*/  LDS R13, [R16+0x94] ;  /* 0x00009400100d7984 */ /* 0x000f620000000800 */
[----:B0-----:R-:W0:Y:S03]  /*0490*/  LDC.64 R6, c[0x0][0x388] ;  /* 0x0000e200ff067b82 */ /* 0x001e260000000a00 */
[----:B------:R-:W5:Y:S01]  /*04a0*/  LDS R12, [R16+0x98] ;  /* 0x00009800100c7984 */ /* 0x000f620000000800 */
[----:B0-----:R-:W-:-:S04]  /*04b0*/  IMAD.WIDE R6, R5, 0x4, R6 ;  /* 0x0000000405067825 */ /* 0x001fc800078e0206 */
[----:B-1----:R-:W-:-:S04]  /*04c0*/  FFMA R0, R0, R15, RZ ;  /* 0x0000000f00007223 */ /* 0x002fc800000000ff */
[----:B--2---:R-:W-:-:S04]  /*04d0*/  FFMA R0, R17, R18, R0 ;  /* 0x0000001211007223 */ /* 0x004fc80000000000 */
[----:B---3--:R-:W-:-:S04]  /*04e0*/  FFMA R0, R19, R20, R0 ;  /* 0x0000001413007223 */ /* 0x008fc80000000000 */
[----:B----4-:R-:W-:-:S04]  /*04f0*/  FFMA R0, R21, R22, R0 ;  /* 0x0000001615007223 */ /* 0x010fc80000000000 */
[----:B-----5:R-:W-:-:S04]  /*0500*/  FFMA R11, R23, R11, R0 ;  /* 0x0000000b170b7223 */ /* 0x020fc80000000000 */
[----:B------:R-:W-:-:S04]  /*0510*/  FFMA R11, R24, R10, R11 ;  /* 0x0000000a180b7223 */ /* 0x000fc8000000000b */
[----:B------:R-:W-:-:S04]  /*0520*/  FFMA R14, R14, R9, R11 ;  /* 0x000000090e0e7223 */ /* 0x000fc8000000000b */
[----:B------:R-:W-:-:S04]  /*0530*/  FFMA R13, R13, R8, R14 ;  /* 0x000000080d0d7223 */ /* 0x000fc8000000000e */
[----:B------:R-:W-:-:S05]  /*0540*/  FFMA R3, R12, R3, R13 ;  /* 0x000000030c037223 */ /* 0x000fca000000000d */
[----:B------:R-:W-:Y:S01]  /*0550*/  STG.E desc[UR4][R6.64], R3 ;  /* 0x0000000306007986 */ /* 0x000fe2000c101904 */
[----:B------:R-:W-:Y:S05]  /*0560*/  EXIT ;  /* 0x000000000000794d */ /* 0x000fea0003800000 */
.L_x_4:
        /* <DEDUP_REMOVED lines=9> */
.L_x_10:


//--------------------- .text._Z19convolution2D_naiveILi3EEvPKfPfS1_ii --------------------------
	.section	.text._Z19convolution2D_naiveILi3EEvPKfPfS1_ii,"ax",@progbits
	.align	128
        .global         _Z19convolution2D_naiveILi3EEvPKfPfS1_ii
        .type           _Z19convolution2D_naiveILi3EEvPKfPfS1_ii,@function
        .size           _Z19convolution2D_naiveILi3EEvPKfPfS1_ii,(.L_x_11 - _Z19convolution2D_naiveILi3EEvPKfPfS1_ii)
        .other          _Z19convolution2D_naiveILi3EEvPKfPfS1_ii,@"STO_CUDA_ENTRY STV_DEFAULT"
_Z19convolution2D_naiveILi3EEvPKfPfS1_ii:
.text._Z19convolution2D_naiveILi3EEvPKfPfS1_ii:
        /* <DEDUP_REMOVED lines=14> */
[----:B------:R-:W-:Y:S01]  /*00e0*/  VIMNMX.U32 R0, PT, PT, R16, 0x1, !PT ;  /* 0x0000000110007848 */ /* 0x000fe20007fe0000 */
[----:B------:R-:W1:Y:S01]  /*00f0*/  LDCU.64 UR4, c[0x0][0x358] ;  /* 0x00006b00ff0477ac */ /* 0x000e620008000a00 */
[C-C-:B------:R-:W-:Y:S02]  /*0100*/  VIADDMNMX R10, R17.reuse, 0x1, R4.reuse, PT ;  /* 0x00000001110a7846 */ /* 0x140fe40003800104 */
[----:B------:R-:W-:Y:S02]  /*0110*/  IADD3 R9, PT, PT, R0, -0x1, RZ ;  /* 0xffffffff00097810 */ /* 0x000fe40007ffe0ff */
[C---:B------:R-:W-:Y:S01]  /*0120*/  VIMNMX R8, PT, PT, R17.reuse, 0x1, !PT ;  /* 0x0000000111087848 */ /* 0x040fe20007fe0100 */
[----:B------:R-:W2:Y:S01]  /*0130*/  LDC.64 R2, c[0x0][0x390] ;  /* 0x0000e400ff027b82 */ /* 0x000ea20000000a00 */
[----:B------:R-:W-:Y:S01]  /*0140*/  VIADDMNMX R24, R17, 0x2, R4, PT ;  /* 0x0000000211187846 */ /* 0x000fe20003800104 */
[----:B------:R-:W-:Y:S01]  /*0150*/  IMAD R9, R9, R4, -0x1 ;  /* 0xffffffff09097424 */ /* 0x000fe200078e0204 */
[----:B------:R-:W-:-:S02]  /*0160*/  VIADDMNMX.U32 R0, R16, 0x1, R5, PT ;  /* 0x0000000110007846 */ /* 0x000fc40003800005 */
[----:B------:R-:W-:Y:S02]  /*0170*/  VIMNMX R10, PT, PT, R10, 0x1, !PT ;  /* 0x000000010a0a7848 */ /* 0x000fe40007fe0100 */
[----:B------:R-:W-:Y:S02]  /*0180*/  IADD3 R13, PT, PT, R8, R9, RZ ;  /* 0x00000009080d7210 */ /* 0x000fe40007ffe0ff */
[----:B------:R-:W-:Y:S02]  /*0190*/  VIMNMX R24, PT, PT, R24, 0x1, !PT ;  /* 0x0000000118187848 */ /* 0x000fe40007fe0100 */
[----:B------:R-:W-:Y:S02]  /*01a0*/  IADD3 R11, PT, PT, R0, -0x1, RZ ;  /* 0xffffffff000b7810 */ /* 0x000fe40007ffe0ff */
[C---:B------:R-:W-:Y:S02]  /*01b0*/  IADD3 R15, PT, PT, R9.reuse, R10, RZ ;  /* 0x0000000a090f7210 */ /* 0x040fe40007ffe0ff */
[----:B------:R-:W-:Y:S01]  /*01c0*/  IADD3 R27, PT, PT, R9, R24, RZ ;  /* 0x00000018091b7210 */ /* 0x000fe20007ffe0ff */
[----:B0-----:R-:W-:-:S04]  /*01d0*/  IMAD.WIDE R12, R13, 0x4, R6 ;  /* 0x000000040d0c7825 */ /* 0x001fc800078e0206 */
[----:B------:R-:W-:Y:S01]  /*01e0*/  IMAD R9, R11, R4, -0x1 ;  /* 0xffffffff0b097424 */ /* 0x000fe200078e0204 */
[----:B------:R-:W-:Y:S01]  /*01f0*/  VIADDMNMX.U32 R11, R16, 0x2, R5, PT ;  /* 0x00000002100b7846 */ /* 0x000fe20003800005 */
[--C-:B------:R-:W-:Y:S01]  /*0200*/  IMAD.WIDE R14, R15, 0x4, R6.reuse ;  /* 0x000000040f0e7825 */ /* 0x100fe200078e0206 */
[----:B-1----:R0:W3:Y:S02]  /*0210*/  LDG.E.CONSTANT R0, desc[UR4][R12.64] ;  /* 0x000000040c007981 */ /* 0x0020e4000c1e9900 */
[-C--:B------:R-:W-:Y:S01]  /*0220*/  IADD3 R5, PT, PT, R8, R9.reuse, RZ ;  /* 0x0000000908057210 */ /* 0x080fe20007ffe0ff */
[--C-:B------:R-:W-:Y:S01]  /*0230*/  IMAD.WIDE R26, R27, 0x4, R6.reuse ;  /* 0x000000041b1a7825 */ /* 0x100fe200078e0206 */
[----:B--2---:R-:W3:Y:S01]  /*0240*/  LDG.E.CONSTANT R19, desc[UR4][R2.64] ;  /* 0x0000000402137981 */ /* 0x004ee2000c1e9900 */
[----:B------:R-:W-:Y:S02]  /*0250*/  IADD3 R29, PT, PT, R11, -0x1, RZ ;  /* 0xffffffff0b1d7810 */ /* 0x000fe40007ffe0ff */
[-C--:B------:R-:W-:Y:S01]  /*0260*/  IADD3 R11, PT, PT, R10, R9.reuse, RZ ;  /* 0x000000090a0b7210 */ /* 0x080fe20007ffe0ff */
[----:B------:R1:W2:Y:S04]  /*0270*/  LDG.E.CONSTANT R18, desc[UR4][R14.64] ;  /* 0x000000040e127981 */ /* 0x0002a8000c1e9900 */
[----:B------:R-:W2:Y:S01]  /*0280*/  LDG.E.CONSTANT R21, desc[UR4][R2.64+0x4] ;  /* 0x0000040402157981 */ /* 0x000ea2000c1e9900 */
[----:B0-----:R-:W-:Y:S01]  /*0290*/  IMAD.WIDE R12, R5, 0x4, R6 ;  /* 0x00000004050c7825 */ /* 0x001fe200078e0206 */
[----:B------:R-:W-:-:S02]  /*02a0*/  IADD3 R9, PT, PT, R24, R9, RZ ;  /* 0x0000000918097210 */ /* 0x000fc40007ffe0ff */
[----:B------:R0:W4:Y:S01]  /*02b0*/  LDG.E.CONSTANT R20, desc[UR4][R26.64] ;  /* 0x000000041a147981 */ /* 0x000122000c1e9900 */
[----:B------:R-:W-:-:S03]  /*02c0*/  IMAD R29, R29, R4, -0x1 ;  /* 0xffffffff1d1d7424 */ /* 0x000fc600078e0204 */
[----:B------:R-:W4:Y:S01]  /*02d0*/  LDG.E.CONSTANT R5, desc[UR4][R2.64+0x8] ;  /* 0x0000080402057981 */ /* 0x000f22000c1e9900 */
[--C-:B-1----:R-:W-:Y:S01]  /*02e0*/  IMAD.WIDE R14, R11, 0x4, R6.reuse ;  /* 0x000000040b0e7825 */ /* 0x102fe200078e0206 */
[----:B------:R-:W-:Y:S02]  /*02f0*/  IADD3 R11, PT, PT, R8, R29, RZ ;  /* 0x0000001d080b7210 */ /* 0x000fe40007ffe0ff */
[----:B------:R1:W5:Y:S01]  /*0300*/  LDG.E.CONSTANT R22, desc[UR4][R12.64] ;  /* 0x000000040c167981 */ /* 0x000362000c1e9900 */
[----:B------:R-:W-:-:S03]  /*0310*/  IMAD.WIDE R8, R9, 0x4, R6 ;  /* 0x0000000409087825 */ /* 0x000fc600078e0206 */
[----:B------:R-:W5:Y:S01]  /*0320*/  LDG.E.CONSTANT R23, desc[UR4][R2.64+0xc] ;  /* 0x00000c0402177981 */ /* 0x000f62000c1e9900 */
[-C--:B0-----:R-:W-:Y:S01]  /*0330*/  IADD3 R26, PT, PT, R10, R29.reuse, RZ ;  /* 0x0000001d0a1a7210 */ /* 0x081fe20007ffe0ff */
[--C-:B------:R-:W-:Y:S02]  /*0340*/  IMAD.WIDE R10, R11, 0x4, R6.reuse ;  /* 0x000000040b0a7825 */ /* 0x100fe400078e0206 */
[----:B------:R-:W5:Y:S04]  /*0350*/  LDG.E.CONSTANT R14, desc[UR4][R14.64] ;  /* 0x000000040e0e7981 */ /* 0x000f68000c1e9900 */
[----:B------:R-:W5:Y:S01]  /*0360*/  LDG.E.CONSTANT R25, desc[UR4][R2.64+0x10] ;  /* 0x0000100402197981 */ /* 0x000f62000c1e9900 */
[----:B------:R-:W-:Y:S01]  /*0370*/  IADD3 R24, PT, PT, R24, R29, RZ ;  /* 0x0000001d18187210 */ /* 0x000fe20007ffe0ff */
[----:B-1----:R-:W-:-:S02]  /*0380*/  IMAD.WIDE R12, R26, 0x4, R6 ;  /* 0x000000041a0c7825 */ /* 0x002fc400078e0206 */
[----:B------:R-:W5:Y:S04]  /*0390*/  LDG.E.CONSTANT R8, desc[UR4][R8.64] ;  /* 0x0000000408087981 */ /* 0x000f68000c1e9900 */
        /* <DEDUP_REMOVED lines=9> */
[----:B---3--:R-:W-:-:S04]  /*0430*/  FFMA R19, R0, R19, RZ ;  /* 0x0000001300137223 */ /* 0x008fc800000000ff */
[----:B--2---:R-:W-:Y:S02]  /*0440*/  FFMA R21, R18, R21, R19 ;  /* 0x0000001512157223 */ /* 0x004fe40000000013 */
        /* <DEDUP_REMOVED lines=11> */
.L_x_5:
        /* <DEDUP_REMOVED lines=16> */
.L_x_11:


//--------------------- .nv.shared._Z19convolution2D_tiledILi7EEvPKfPfS1_ii --------------------------
	.section	.nv.shared._Z19convolution2D_tiledILi7EEvPKfPfS1_ii,"aw",@nobits
	.sectionflags	@""
	.align	4
.nv.shared._Z19convolution2D_tiledILi7EEvPKfPfS1_ii:
	.zero		2960


//--------------------- .nv.shared.reserved.0     --------------------------
	.section	.nv.shared.reserved.0,"aw",@nobits
	.weak		__nv_reservedSMEM_offset_0_alias
	.size		__nv_reservedSMEM_offset_0_alias, 0, 64
	.other		__nv_reservedSMEM_offset_0_alias,@"STO_CUDA_RESERVED_SHARED STV_DEFAULT"
__nv_reservedSMEM_offset_0_alias:
	.zero		0
	.zero		64


//--------------------- .nv.shared._Z19convolution2D_tiledILi5EEvPKfPfS1_ii --------------------------
	.section	.nv.shared._Z19convolution2D_tiledILi5EEvPKfPfS1_ii,"aw",@nobits
	.sectionflags	@""
	.align	4
.nv.shared._Z19convolution2D_tiledILi5EEvPKfPfS1_ii:
	.zero		2624


//--------------------- .nv.shared._Z19convolution2D_tiledILi3EEvPKfPfS1_ii --------------------------
	.section	.nv.shared._Z19convolution2D_tiledILi3EEvPKfPfS1_ii,"aw",@nobits
	.sectionflags	@""
	.align	4
.nv.shared._Z19convolution2D_tiledILi3EEvPKfPfS1_ii:
	.zero		2320


//--------------------- .nv.constant0._Z19convolution2D_tiledILi7EEvPKfPfS1_ii --------------------------
	.section	.nv.constant0._Z19convolution2D_tiledILi7EEvPKfPfS1_ii,"a",@progbits
	.sectionflags	@""
	.align	4
.nv.constant0._Z19convolution2D_tiledILi7EEvPKfPfS1_ii:
	.zero		928


//--------------------- .nv.constant0._Z19convolution2D_naiveILi7EEvPKfPfS1_ii --------------------------
	.section	.nv.constant0._Z19convolution2D_naiveILi7EEvPKfPfS1_ii,"a",@progbits
	.sectionflags	@""
	.align	4
.nv.constant0._Z19convolution2D_naiveILi7EEvPKfPfS1_ii:
	.zero		928


//--------------------- .nv.constant0._Z19convolution2D_tiledILi5EEvPKfPfS1_ii --------------------------
	.section	.nv.constant0._Z19convolution2D_tiledILi5EEvPKfPfS1_ii,"a",@progbits
	.sectionflags	@""
	.align	4
.nv.constant0._Z19convolution2D_tiledILi5EEvPKfPfS1_ii:
	.zero		928


//--------------------- .nv.constant0._Z19convolution2D_naiveILi5EEvPKfPfS1_ii --------------------------
	.section	.nv.constant0._Z19convolution2D_naiveILi5EEvPKfPfS1_ii,"a",@progbits
	.sectionflags	@""
	.align	4
.nv.constant0._Z19convolution2D_naiveILi5EEvPKfPfS1_ii:
	.zero		928


//--------------------- .nv.constant0._Z19convolution2D_tiledILi3EEvPKfPfS1_ii --------------------------
	.section	.nv.constant0._Z19convolution2D_tiledILi3EEvPKfPfS1_ii,"a",@progbits
	.sectionflags	@""
	.align	4
.nv.constant0._Z19convolution2D_tiledILi3EEvPKfPfS1_ii:
	.zero		928


//--------------------- .nv.constant0._Z19convolution2D_naiveILi3EEvPKfPfS1_ii --------------------------
	.section	.nv.constant0._Z19convolution2D_naiveILi3EEvPKfPfS1_ii,"a",@progbits
	.sectionflags	@""
	.align	4
.nv.constant0._Z19convolution2D_naiveILi3EEvPKfPfS1_ii:
	.zero		928


//--------------------- SYMBOLS --------------------------

	.type		.nv.reservedSmem.offset0,@object
	.size		.nv.reservedSmem.offset0,0x4
	.type		.nv.reservedSmem.cap,@object
	.size		.nv.reservedSmem.cap,0x4
